//
// Generated by NVIDIA NVVM Compiler
//
// Compiler Build ID: CL-36424714
// Cuda compilation tools, release 13.0, V13.0.88
// Based on NVVM 20.0.0
//

.version 9.0
.target sm_100
.address_size 64

	// .globl	_Z12setup_kernelP17curandStateXORWOWm
.func  (.param .b64 func_retval0) __internal_accurate_pow
(
	.param .b64 __internal_accurate_pow_param_0
)
;
.global .align 4 .b8 precalc_xorwow_matrix[102400];
.global .align 4 .b8 precalc_xorwow_offset_matrix[102400];
.global .align 4 .b8 mrg32k3aM1[2304];
.global .align 4 .b8 mrg32k3aM2[2304];
.global .align 4 .b8 mrg32k3aM1SubSeq[2016];
.global .align 4 .b8 mrg32k3aM2SubSeq[2016];
.global .align 4 .b8 mrg32k3aM1Seq[2304];
.global .align 4 .b8 mrg32k3aM2Seq[2304];
.const .align 8 .b8 __cr_lgamma_table[72];
.const .align 4 .u32 dev_N;
.const .align 4 .u32 dev_M;
.const .align 4 .u32 dev_DIF;

.visible .entry _Z12setup_kernelP17curandStateXORWOWm(
	.param .u64 .ptr .align 1 _Z12setup_kernelP17curandStateXORWOWm_param_0,
	.param .u64 _Z12setup_kernelP17curandStateXORWOWm_param_1
)
{
	.reg .pred 	%p<31>;
	.reg .b32 	%r<420>;
	.reg .b64 	%rd<19>;

	ld.param.u64 	%rd8, [_Z12setup_kernelP17curandStateXORWOWm_param_0];
	ld.param.u64 	%rd9, [_Z12setup_kernelP17curandStateXORWOWm_param_1];
	mov.u32 	%r183, %ctaid.x;
	mov.u32 	%r184, %ntid.x;
	mov.u32 	%r185, %tid.x;
	mad.lo.s32 	%r186, %r183, %r184, %r185;
	mov.u32 	%r187, %ctaid.y;
	mov.u32 	%r188, %ntid.y;
	mov.u32 	%r189, %tid.y;
	mad.lo.s32 	%r190, %r187, %r188, %r189;
	ld.const.u32 	%r191, [dev_N];
	mad.lo.s32 	%r1, %r191, %r190, %r186;
	setp.le.s32 	%p1, %r191, %r186;
	ld.const.u32 	%r192, [dev_M];
	setp.eq.s32 	%p2, %r190, 0;
	setp.gt.s32 	%p3, %r192, 0;
	and.pred  	%p4, %p2, %p3;
	not.pred 	%p6, %p4;
	or.pred  	%p7, %p1, %p6;
	@%p7 bra 	$L__BB0_44;
	cvta.to.global.u64 	%rd10, %rd8;
	cvt.s64.s32 	%rd18, %r1;
	mul.wide.s32 	%rd11, %r1, 48;
	add.s64 	%rd2, %rd10, %rd11;
	cvt.u32.u64 	%r193, %rd9;
	xor.b32  	%r194, %r193, -1429050551;
	mul.lo.s32 	%r195, %r194, 1099087573;
	{ .reg .b32 tmp; mov.b64 {tmp, %r196}, %rd9; }
	xor.b32  	%r197, %r196, -136515619;
	mul.lo.s32 	%r198, %r197, -1703105765;
	add.s32 	%r199, %r195, %r198;
	add.s32 	%r200, %r199, 6615241;
	add.s32 	%r201, %r195, 123456789;
	st.global.v2.u32 	[%rd2], {%r200, %r201};
	xor.b32  	%r202, %r195, 362436069;
	add.s32 	%r203, %r198, 521288629;
	st.global.v2.u32 	[%rd2+8], {%r202, %r203};
	xor.b32  	%r204, %r198, 88675123;
	add.s32 	%r205, %r195, 5783321;
	st.global.v2.u32 	[%rd2+16], {%r204, %r205};
	setp.eq.s32 	%p8, %r1, 0;
	@%p8 bra 	$L__BB0_43;
	mov.b32 	%r326, 0;
$L__BB0_3:
	and.b64  	%rd4, %rd18, 3;
	setp.eq.s64 	%p9, %rd4, 0;
	@%p9 bra 	$L__BB0_42;
	mul.wide.u32 	%rd12, %r326, 3200;
	mov.u64 	%rd13, precalc_xorwow_matrix;
	add.s64 	%rd5, %rd13, %rd12;
	cvt.u32.u64 	%r3, %rd4;
	mov.b32 	%r327, 0;
$L__BB0_5:
	mov.b32 	%r340, 0;
	mov.u32 	%r341, %r340;
	mov.u32 	%r342, %r340;
	mov.u32 	%r343, %r340;
	mov.u32 	%r344, %r340;
	mov.u32 	%r333, %r340;
$L__BB0_6:
	mul.wide.u32 	%rd14, %r333, 4;
	add.s64 	%rd15, %rd2, %rd14;
	ld.global.u32 	%r11, [%rd15+4];
	shl.b32 	%r12, %r333, 5;
	mov.b32 	%r339, 0;
$L__BB0_7:
	.pragma "nounroll";
	shr.u32 	%r210, %r11, %r339;
	and.b32  	%r211, %r210, 1;
	setp.eq.b32 	%p10, %r211, 1;
	not.pred 	%p11, %p10;
	add.s32 	%r212, %r12, %r339;
	mul.lo.s32 	%r213, %r212, 5;
	mul.wide.u32 	%rd16, %r213, 4;
	add.s64 	%rd6, %rd5, %rd16;
	@%p11 bra 	$L__BB0_9;
	ld.global.u32 	%r214, [%rd6];
	xor.b32  	%r344, %r344, %r214;
	ld.global.u32 	%r215, [%rd6+4];
	xor.b32  	%r343, %r343, %r215;
	ld.global.u32 	%r216, [%rd6+8];
	xor.b32  	%r342, %r342, %r216;
	ld.global.u32 	%r217, [%rd6+12];
	xor.b32  	%r341, %r341, %r217;
	ld.global.u32 	%r218, [%rd6+16];
	xor.b32  	%r340, %r340, %r218;
$L__BB0_9:
	and.b32  	%r220, %r210, 2;
	setp.eq.s32 	%p12, %r220, 0;
	@%p12 bra 	$L__BB0_11;
	ld.global.u32 	%r221, [%rd6+20];
	xor.b32  	%r344, %r344, %r221;
	ld.global.u32 	%r222, [%rd6+24];
	xor.b32  	%r343, %r343, %r222;
	ld.global.u32 	%r223, [%rd6+28];
	xor.b32  	%r342, %r342, %r223;
	ld.global.u32 	%r224, [%rd6+32];
	xor.b32  	%r341, %r341, %r224;
	ld.global.u32 	%r225, [%rd6+36];
	xor.b32  	%r340, %r340, %r225;
$L__BB0_11:
	and.b32  	%r227, %r210, 4;
	setp.eq.s32 	%p13, %r227, 0;
	@%p13 bra 	$L__BB0_13;
	ld.global.u32 	%r228, [%rd6+40];
	xor.b32  	%r344, %r344, %r228;
	ld.global.u32 	%r229, [%rd6+44];
	xor.b32  	%r343, %r343, %r229;
	ld.global.u32 	%r230, [%rd6+48];
	xor.b32  	%r342, %r342, %r230;
	ld.global.u32 	%r231, [%rd6+52];
	xor.b32  	%r341, %r341, %r231;
	ld.global.u32 	%r232, [%rd6+56];
	xor.b32  	%r340, %r340, %r232;
$L__BB0_13:
	and.b32  	%r234, %r210, 8;
	setp.eq.s32 	%p14, %r234, 0;
	@%p14 bra 	$L__BB0_15;
	ld.global.u32 	%r235, [%rd6+60];
	xor.b32  	%r344, %r344, %r235;
	ld.global.u32 	%r236, [%rd6+64];
	xor.b32  	%r343, %r343, %r236;
	ld.global.u32 	%r237, [%rd6+68];
	xor.b32  	%r342, %r342, %r237;
	ld.global.u32 	%r238, [%rd6+72];
	xor.b32  	%r341, %r341, %r238;
	ld.global.u32 	%r239, [%rd6+76];
	xor.b32  	%r340, %r340, %r239;
$L__BB0_15:
	and.b32  	%r241, %r210, 16;
	setp.eq.s32 	%p15, %r241, 0;
	@%p15 bra 	$L__BB0_17;
	ld.global.u32 	%r242, [%rd6+80];
	xor.b32  	%r344, %r344, %r242;
	ld.global.u32 	%r243, [%rd6+84];
	xor.b32  	%r343, %r343, %r243;
	ld.global.u32 	%r244, [%rd6+88];
	xor.b32  	%r342, %r342, %r244;
	ld.global.u32 	%r245, [%rd6+92];
	xor.b32  	%r341, %r341, %r245;
	ld.global.u32 	%r246, [%rd6+96];
	xor.b32  	%r340, %r340, %r246;
$L__BB0_17:
	and.b32  	%r248, %r210, 32;
	setp.eq.s32 	%p16, %r248, 0;
	@%p16 bra 	$L__BB0_19;
	ld.global.u32 	%r249, [%rd6+100];
	xor.b32  	%r344, %r344, %r249;
	ld.global.u32 	%r250, [%rd6+104];
	xor.b32  	%r343, %r343, %r250;
	ld.global.u32 	%r251, [%rd6+108];
	xor.b32  	%r342, %r342, %r251;
	ld.global.u32 	%r252, [%rd6+112];
	xor.b32  	%r341, %r341, %r252;
	ld.global.u32 	%r253, [%rd6+116];
	xor.b32  	%r340, %r340, %r253;
$L__BB0_19:
	and.b32  	%r255, %r210, 64;
	setp.eq.s32 	%p17, %r255, 0;
	@%p17 bra 	$L__BB0_21;
	ld.global.u32 	%r256, [%rd6+120];
	xor.b32  	%r344, %r344, %r256;
	ld.global.u32 	%r257, [%rd6+124];
	xor.b32  	%r343, %r343, %r257;
	ld.global.u32 	%r258, [%rd6+128];
	xor.b32  	%r342, %r342, %r258;
	ld.global.u32 	%r259, [%rd6+132];
	xor.b32  	%r341, %r341, %r259;
	ld.global.u32 	%r260, [%rd6+136];
	xor.b32  	%r340, %r340, %r260;
$L__BB0_21:
	and.b32  	%r262, %r210, 128;
	setp.eq.s32 	%p18, %r262, 0;
	@%p18 bra 	$L__BB0_23;
	ld.global.u32 	%r263, [%rd6+140];
	xor.b32  	%r344, %r344, %r263;
	ld.global.u32 	%r264, [%rd6+144];
	xor.b32  	%r343, %r343, %r264;
	ld.global.u32 	%r265, [%rd6+148];
	xor.b32  	%r342, %r342, %r265;
	ld.global.u32 	%r266, [%rd6+152];
	xor.b32  	%r341, %r341, %r266;
	ld.global.u32 	%r267, [%rd6+156];
	xor.b32  	%r340, %r340, %r267;
$L__BB0_23:
	and.b32  	%r269, %r210, 256;
	setp.eq.s32 	%p19, %r269, 0;
	@%p19 bra 	$L__BB0_25;
	ld.global.u32 	%r270, [%rd6+160];
	xor.b32  	%r344, %r344, %r270;
	ld.global.u32 	%r271, [%rd6+164];
	xor.b32  	%r343, %r343, %r271;
	ld.global.u32 	%r272, [%rd6+168];
	xor.b32  	%r342, %r342, %r272;
	ld.global.u32 	%r273, [%rd6+172];
	xor.b32  	%r341, %r341, %r273;
	ld.global.u32 	%r274, [%rd6+176];
	xor.b32  	%r340, %r340, %r274;
$L__BB0_25:
	and.b32  	%r276, %r210, 512;
	setp.eq.s32 	%p20, %r276, 0;
	@%p20 bra 	$L__BB0_27;
	ld.global.u32 	%r277, [%rd6+180];
	xor.b32  	%r344, %r344, %r277;
	ld.global.u32 	%r278, [%rd6+184];
	xor.b32  	%r343, %r343, %r278;
	ld.global.u32 	%r279, [%rd6+188];
	xor.b32  	%r342, %r342, %r279;
	ld.global.u32 	%r280, [%rd6+192];
	xor.b32  	%r341, %r341, %r280;
	ld.global.u32 	%r281, [%rd6+196];
	xor.b32  	%r340, %r340, %r281;
$L__BB0_27:
	and.b32  	%r283, %r210, 1024;
	setp.eq.s32 	%p21, %r283, 0;
	@%p21 bra 	$L__BB0_29;
	ld.global.u32 	%r284, [%rd6+200];
	xor.b32  	%r344, %r344, %r284;
	ld.global.u32 	%r285, [%rd6+204];
	xor.b32  	%r343, %r343, %r285;
	ld.global.u32 	%r286, [%rd6+208];
	xor.b32  	%r342, %r342, %r286;
	ld.global.u32 	%r287, [%rd6+212];
	xor.b32  	%r341, %r341, %r287;
	ld.global.u32 	%r288, [%rd6+216];
	xor.b32  	%r340, %r340, %r288;
$L__BB0_29:
	and.b32  	%r290, %r210, 2048;
	setp.eq.s32 	%p22, %r290, 0;
	@%p22 bra 	$L__BB0_31;
	ld.global.u32 	%r291, [%rd6+220];
	xor.b32  	%r344, %r344, %r291;
	ld.global.u32 	%r292, [%rd6+224];
	xor.b32  	%r343, %r343, %r292;
	ld.global.u32 	%r293, [%rd6+228];
	xor.b32  	%r342, %r342, %r293;
	ld.global.u32 	%r294, [%rd6+232];
	xor.b32  	%r341, %r341, %r294;
	ld.global.u32 	%r295, [%rd6+236];
	xor.b32  	%r340, %r340, %r295;
$L__BB0_31:
	and.b32  	%r297, %r210, 4096;
	setp.eq.s32 	%p23, %r297, 0;
	@%p23 bra 	$L__BB0_33;
	ld.global.u32 	%r298, [%rd6+240];
	xor.b32  	%r344, %r344, %r298;
	ld.global.u32 	%r299, [%rd6+244];
	xor.b32  	%r343, %r343, %r299;
	ld.global.u32 	%r300, [%rd6+248];
	xor.b32  	%r342, %r342, %r300;
	ld.global.u32 	%r301, [%rd6+252];
	xor.b32  	%r341, %r341, %r301;
	ld.global.u32 	%r302, [%rd6+256];
	xor.b32  	%r340, %r340, %r302;
$L__BB0_33:
	and.b32  	%r304, %r210, 8192;
	setp.eq.s32 	%p24, %r304, 0;
	@%p24 bra 	$L__BB0_35;
	ld.global.u32 	%r305, [%rd6+260];
	xor.b32  	%r344, %r344, %r305;
	ld.global.u32 	%r306, [%rd6+264];
	xor.b32  	%r343, %r343, %r306;
	ld.global.u32 	%r307, [%rd6+268];
	xor.b32  	%r342, %r342, %r307;
	ld.global.u32 	%r308, [%rd6+272];
	xor.b32  	%r341, %r341, %r308;
	ld.global.u32 	%r309, [%rd6+276];
	xor.b32  	%r340, %r340, %r309;
$L__BB0_35:
	and.b32  	%r311, %r210, 16384;
	setp.eq.s32 	%p25, %r311, 0;
	@%p25 bra 	$L__BB0_37;
	ld.global.u32 	%r312, [%rd6+280];
	xor.b32  	%r344, %r344, %r312;
	ld.global.u32 	%r313, [%rd6+284];
	xor.b32  	%r343, %r343, %r313;
	ld.global.u32 	%r314, [%rd6+288];
	xor.b32  	%r342, %r342, %r314;
	ld.global.u32 	%r315, [%rd6+292];
	xor.b32  	%r341, %r341, %r315;
	ld.global.u32 	%r316, [%rd6+296];
	xor.b32  	%r340, %r340, %r316;
$L__BB0_37:
	and.b32  	%r318, %r210, 32768;
	setp.eq.s32 	%p26, %r318, 0;
	@%p26 bra 	$L__BB0_39;
	ld.global.u32 	%r319, [%rd6+300];
	xor.b32  	%r344, %r344, %r319;
	ld.global.u32 	%r320, [%rd6+304];
	xor.b32  	%r343, %r343, %r320;
	ld.global.u32 	%r321, [%rd6+308];
	xor.b32  	%r342, %r342, %r321;
	ld.global.u32 	%r322, [%rd6+312];
	xor.b32  	%r341, %r341, %r322;
	ld.global.u32 	%r323, [%rd6+316];
	xor.b32  	%r340, %r340, %r323;
$L__BB0_39:
	add.s32 	%r339, %r339, 16;
	setp.ne.s32 	%p27, %r339, 32;
	@%p27 bra 	$L__BB0_7;
	mad.lo.s32 	%r324, %r333, -31, %r12;
	add.s32 	%r333, %r324, 1;
	setp.ne.s32 	%p28, %r333, 5;
	@%p28 bra 	$L__BB0_6;
	st.global.u32 	[%rd2+4], %r344;
	st.global.u32 	[%rd2+8], %r343;
	st.global.u32 	[%rd2+12], %r342;
	st.global.u32 	[%rd2+16], %r341;
	st.global.u32 	[%rd2+20], %r340;
	add.s32 	%r327, %r327, 1;
	setp.lt.u32 	%p29, %r327, %r3;
	@%p29 bra 	$L__BB0_5;
$L__BB0_42:
	shr.u64 	%rd7, %rd18, 2;
	add.s32 	%r326, %r326, 1;
	setp.gt.u64 	%p30, %rd18, 3;
	mov.u64 	%rd18, %rd7;
	@%p30 bra 	$L__BB0_3;
$L__BB0_43:
	mov.b32 	%r325, 0;
	st.global.v2.u32 	[%rd2+24], {%r325, %r325};
	st.global.u32 	[%rd2+32], %r325;
	mov.b64 	%rd17, 0;
	st.global.u64 	[%rd2+40], %rd17;
$L__BB0_44:
	ret;

}
	// .globl	_Z14generar_fichasPcP17curandStateXORWOWPi
.visible .entry _Z14generar_fichasPcP17curandStateXORWOWPi(
	.param .u64 .ptr .align 1 _Z14generar_fichasPcP17curandStateXORWOWPi_param_0,
	.param .u64 .ptr .align 1 _Z14generar_fichasPcP17curandStateXORWOWPi_param_1,
	.param .u64 .ptr .align 1 _Z14generar_fichasPcP17curandStateXORWOWPi_param_2
)
{
	.reg .pred 	%p<9>;
	.reg .b16 	%rs<4>;
	.reg .b32 	%r<33>;
	.reg .b32 	%f<6>;
	.reg .b64 	%rd<11>;
	.reg .b64 	%fd<2>;

	ld.param.u64 	%rd2, [_Z14generar_fichasPcP17curandStateXORWOWPi_param_0];
	ld.param.u64 	%rd3, [_Z14generar_fichasPcP17curandStateXORWOWPi_param_1];
	ld.param.u64 	%rd4, [_Z14generar_fichasPcP17curandStateXORWOWPi_param_2];
	mov.u32 	%r3, %ctaid.x;
	mov.u32 	%r4, %ntid.x;
	mov.u32 	%r1, %tid.x;
	mad.lo.s32 	%r2, %r3, %r4, %r1;
	mov.u32 	%r5, %ctaid.y;
	mov.u32 	%r6, %ntid.y;
	mul.lo.s32 	%r7, %r5, %r6;
	mov.u32 	%r8, %tid.y;
	ld.const.u32 	%r9, [dev_N];
	setp.le.s32 	%p1, %r9, %r2;
	ld.const.u32 	%r10, [dev_M];
	or.b32  	%r11, %r7, %r8;
	setp.eq.s32 	%p2, %r11, 0;
	setp.gt.s32 	%p3, %r10, 0;
	and.pred  	%p4, %p2, %p3;
	not.pred 	%p6, %p4;
	or.pred  	%p7, %p1, %p6;
	@%p7 bra 	$L__BB1_3;
	shl.b32 	%r12, %r2, 1;
	cvta.to.global.u64 	%rd5, %rd2;
	cvt.s64.s32 	%rd6, %r12;
	add.s64 	%rd1, %rd5, %rd6;
	ld.global.u8 	%rs1, [%rd1];
	setp.ne.s16 	%p8, %rs1, 48;
	@%p8 bra 	$L__BB1_3;
	cvta.to.global.u64 	%rd7, %rd3;
	mul.wide.u32 	%rd8, %r1, 48;
	add.s64 	%rd9, %rd7, %rd8;
	ld.global.v2.u32 	{%r13, %r14}, [%rd9];
	ld.global.v2.u32 	{%r15, %r16}, [%rd9+8];
	ld.global.v2.u32 	{%r17, %r18}, [%rd9+16];
	ld.global.v2.u32 	{%r19, %r20}, [%rd9+24];
	ld.global.f32 	%f1, [%rd9+32];
	ld.global.f64 	%fd1, [%rd9+40];
	shr.u32 	%r21, %r14, 2;
	xor.b32  	%r22, %r21, %r14;
	shl.b32 	%r23, %r18, 4;
	shl.b32 	%r24, %r22, 1;
	xor.b32  	%r25, %r23, %r24;
	xor.b32  	%r26, %r25, %r18;
	xor.b32  	%r27, %r26, %r22;
	add.s32 	%r28, %r13, 362437;
	add.s32 	%r29, %r27, %r28;
	cvt.rn.f32.u32 	%f2, %r29;
	fma.rn.f32 	%f3, %f2, 0f2F800000, 0f2F000000;
	ld.const.u32 	%r30, [dev_DIF];
	cvt.rn.f32.s32 	%f4, %r30;
	mul.f32 	%f5, %f3, %f4;
	cvt.rzi.s32.f32 	%r31, %f5;
	cvt.u16.u32 	%rs2, %r31;
	add.s16 	%rs3, %rs2, 1;
	st.global.u8 	[%rd1], %rs3;
	st.global.v2.u32 	[%rd9], {%r28, %r15};
	st.global.v2.u32 	[%rd9+8], {%r16, %r17};
	st.global.v2.u32 	[%rd9+16], {%r18, %r27};
	st.global.v2.u32 	[%rd9+24], {%r19, %r20};
	st.global.f32 	[%rd9+32], %f1;
	st.global.f64 	[%rd9+40], %fd1;
	cvta.to.global.u64 	%rd10, %rd4;
	atom.global.add.u32 	%r32, [%rd10+4], -1;
$L__BB1_3:
	ret;

}
	// .globl	_Z12bajar_fichasPc
.visible .entry _Z12bajar_fichasPc(
	.param .u64 .ptr .align 1 _Z12bajar_fichasPc_param_0
)
{
	.reg .pred 	%p<10>;
	.reg .b16 	%rs<5>;
	.reg .b32 	%r<21>;
	.reg .b64 	%rd<7>;

	ld.param.u64 	%rd4, [_Z12bajar_fichasPc_param_0];
	cvta.to.global.u64 	%rd1, %rd4;
	mov.u32 	%r9, %ctaid.x;
	mov.u32 	%r10, %ntid.x;
	mov.u32 	%r11, %tid.x;
	mad.lo.s32 	%r12, %r9, %r10, %r11;
	mov.u32 	%r13, %ctaid.y;
	mov.u32 	%r14, %ntid.y;
	mov.u32 	%r15, %tid.y;
	mad.lo.s32 	%r16, %r13, %r14, %r15;
	ld.const.u32 	%r2, [dev_N];
	mad.lo.s32 	%r3, %r2, %r16, %r12;
	setp.le.s32 	%p1, %r2, %r12;
	ld.const.u32 	%r17, [dev_M];
	setp.le.s32 	%p2, %r17, %r16;
	or.pred  	%p3, %p1, %p2;
	@%p3 bra 	$L__BB2_7;
	add.s32 	%r18, %r17, -1;
	setp.ne.s32 	%p4, %r16, %r18;
	setp.lt.s32 	%p5, %r3, %r2;
	or.pred  	%p6, %p4, %p5;
	@%p6 bra 	$L__BB2_7;
	shl.b32 	%r20, %r3, 1;
	shl.b32 	%r6, %r2, 1;
$L__BB2_3:
	cvt.s64.s32 	%rd5, %r20;
	add.s64 	%rd2, %rd1, %rd5;
	ld.global.u8 	%rs2, [%rd2];
	setp.ne.s16 	%p7, %rs2, 48;
	@%p7 bra 	$L__BB2_6;
	sub.s32 	%r19, %r20, %r6;
	cvt.s64.s32 	%rd6, %r19;
	add.s64 	%rd3, %rd1, %rd6;
	ld.global.u8 	%rs1, [%rd3];
	setp.eq.s16 	%p8, %rs1, 48;
	@%p8 bra 	$L__BB2_6;
	st.global.u8 	[%rd2], %rs1;
	ld.global.u8 	%rs3, [%rd3+1];
	st.global.u8 	[%rd2+1], %rs3;
	mov.b16 	%rs4, 48;
	st.global.u8 	[%rd3], %rs4;
	st.global.u8 	[%rd3+1], %rs4;
$L__BB2_6:
	sub.s32 	%r20, %r20, %r6;
	setp.ge.s32 	%p9, %r20, %r6;
	@%p9 bra 	$L__BB2_3;
$L__BB2_7:
	ret;

}
	// .globl	_Z15eliminar_fichasPcPiS0_
.visible .entry _Z15eliminar_fichasPcPiS0_(
	.param .u64 .ptr .align 1 _Z15eliminar_fichasPcPiS0__param_0,
	.param .u64 .ptr .align 1 _Z15eliminar_fichasPcPiS0__param_1,
	.param .u64 .ptr .align 1 _Z15eliminar_fichasPcPiS0__param_2
)
{
	.reg .pred 	%p<15>;
	.reg .b16 	%rs<6>;
	.reg .b32 	%r<24>;
	.reg .b64 	%rd<11>;

	ld.param.u64 	%rd4, [_Z15eliminar_fichasPcPiS0__param_0];
	ld.param.u64 	%rd5, [_Z15eliminar_fichasPcPiS0__param_2];
	cvta.to.global.u64 	%rd1, %rd4;
	cvta.to.global.u64 	%rd2, %rd5;
	mov.u32 	%r6, %ctaid.x;
	mov.u32 	%r7, %ntid.x;
	mov.u32 	%r8, %tid.x;
	mad.lo.s32 	%r1, %r6, %r7, %r8;
	mov.u32 	%r9, %ctaid.y;
	mov.u32 	%r10, %ntid.y;
	mov.u32 	%r11, %tid.y;
	mad.lo.s32 	%r12, %r9, %r10, %r11;
	ld.const.u32 	%r3, [dev_N];
	mad.lo.s32 	%r4, %r3, %r12, %r1;
	setp.le.s32 	%p1, %r3, %r1;
	ld.const.u32 	%r13, [dev_M];
	setp.le.s32 	%p2, %r13, %r12;
	or.pred  	%p3, %p1, %p2;
	@%p3 bra 	$L__BB3_11;
	ld.global.s8 	%r14, [%rd2+8];
	shl.b32 	%r15, %r4, 1;
	cvt.s64.s32 	%rd6, %r15;
	add.s64 	%rd3, %rd1, %rd6;
	ld.global.s8 	%r16, [%rd3];
	setp.eq.s32 	%p4, %r16, 48;
	setp.ne.s32 	%p5, %r14, %r16;
	or.pred  	%p6, %p5, %p4;
	@%p6 bra 	$L__BB3_11;
	add.s32 	%r17, %r1, 1;
	setp.ge.s32 	%p7, %r17, %r3;
	@%p7 bra 	$L__BB3_4;
	ld.global.u8 	%rs1, [%rd3+2];
	setp.eq.s16 	%p8, %rs1, 48;
	@%p8 bra 	$L__BB3_10;
$L__BB3_4:
	setp.lt.s32 	%p9, %r1, 1;
	@%p9 bra 	$L__BB3_6;
	ld.global.u8 	%rs2, [%rd3+-2];
	setp.eq.s16 	%p10, %rs2, 48;
	@%p10 bra 	$L__BB3_10;
$L__BB3_6:
	add.s32 	%r18, %r12, 1;
	setp.ge.u32 	%p11, %r18, %r13;
	@%p11 bra 	$L__BB3_8;
	shl.b32 	%r19, %r3, 1;
	cvt.s64.s32 	%rd7, %r19;
	add.s64 	%rd8, %rd3, %rd7;
	ld.global.u8 	%rs3, [%rd8];
	setp.eq.s16 	%p12, %rs3, 48;
	@%p12 bra 	$L__BB3_10;
$L__BB3_8:
	setp.eq.s32 	%p13, %r12, 0;
	@%p13 bra 	$L__BB3_11;
	sub.s32 	%r20, %r4, %r3;
	shl.b32 	%r21, %r20, 1;
	cvt.s64.s32 	%rd9, %r21;
	add.s64 	%rd10, %rd1, %rd9;
	ld.global.u8 	%rs4, [%rd10];
	setp.ne.s16 	%p14, %rs4, 48;
	@%p14 bra 	$L__BB3_11;
$L__BB3_10:
	mov.b16 	%rs5, 48;
	st.global.u8 	[%rd3], %rs5;
	atom.global.add.u32 	%r22, [%rd2+4], 1;
	atom.global.add.u32 	%r23, [%rd2], -1;
$L__BB3_11:
	bar.sync 	0;
	ret;

}
	// .globl	_Z15colocar_fichaEXPcPiS0_P17curandStateXORWOW
.visible .entry _Z15colocar_fichaEXPcPiS0_P17curandStateXORWOW(
	.param .u64 .ptr .align 1 _Z15colocar_fichaEXPcPiS0_P17curandStateXORWOW_param_0,
	.param .u64 .ptr .align 1 _Z15colocar_fichaEXPcPiS0_P17curandStateXORWOW_param_1,
	.param .u64 .ptr .align 1 _Z15colocar_fichaEXPcPiS0_P17curandStateXORWOW_param_2,
	.param .u64 .ptr .align 1 _Z15colocar_fichaEXPcPiS0_P17curandStateXORWOW_param_3
)
{
	.reg .pred 	%p<11>;
	.reg .b16 	%rs<5>;
	.reg .b32 	%r<49>;
	.reg .b32 	%f<5>;
	.reg .b64 	%rd<21>;

	ld.param.u64 	%rd4, [_Z15colocar_fichaEXPcPiS0_P17curandStateXORWOW_param_0];
	ld.param.u64 	%rd5, [_Z15colocar_fichaEXPcPiS0_P17curandStateXORWOW_param_1];
	ld.param.u64 	%rd6, [_Z15colocar_fichaEXPcPiS0_P17curandStateXORWOW_param_2];
	ld.param.u64 	%rd3, [_Z15colocar_fichaEXPcPiS0_P17curandStateXORWOW_param_3];
	cvta.to.global.u64 	%rd1, %rd4;
	cvta.to.global.u64 	%rd2, %rd6;
	cvta.to.global.u64 	%rd7, %rd5;
	mov.u32 	%r6, %ctaid.x;
	mov.u32 	%r7, %ntid.x;
	mov.u32 	%r8, %tid.x;
	mad.lo.s32 	%r1, %r6, %r7, %r8;
	mov.u32 	%r9, %ctaid.y;
	mov.u32 	%r10, %ntid.y;
	mov.u32 	%r11, %tid.y;
	mad.lo.s32 	%r12, %r9, %r10, %r11;
	ld.const.u32 	%r14, [dev_N];
	mad.lo.s32 	%r2, %r14, %r12, %r1;
	shl.b32 	%r3, %r2, 1;
	ld.global.u32 	%r15, [%rd7+4];
	ld.global.u32 	%r16, [%rd7];
	mad.lo.s32 	%r4, %r15, %r14, %r16;
	setp.le.s32 	%p1, %r14, %r1;
	ld.const.u32 	%r17, [dev_M];
	setp.le.s32 	%p2, %r17, %r12;
	or.pred  	%p3, %p1, %p2;
	@%p3 bra 	$L__BB4_14;
	setp.ne.s32 	%p4, %r2, %r4;
	@%p4 bra 	$L__BB4_13;
	ld.global.u32 	%r5, [%rd2+4];
	setp.gt.s32 	%p5, %r5, 4;
	@%p5 bra 	$L__BB4_6;
	setp.eq.s32 	%p8, %r5, 0;
	@%p8 bra 	$L__BB4_9;
	setp.eq.s32 	%p9, %r5, 1;
	@%p9 bra 	$L__BB4_5;
	bra.uni 	$L__BB4_11;
$L__BB4_5:
	ld.global.u32 	%r27, [%rd2+8];
	cvt.s64.s32 	%rd14, %r3;
	add.s64 	%rd15, %rd1, %rd14;
	st.global.u8 	[%rd15], %r27;
	ld.global.u32 	%r28, [%rd2+4];
	add.s32 	%r29, %r28, -1;
	st.global.u32 	[%rd2+4], %r29;
	bra.uni 	$L__BB4_14;
$L__BB4_6:
	setp.eq.s32 	%p6, %r5, 5;
	@%p6 bra 	$L__BB4_10;
	setp.eq.s32 	%p7, %r5, 6;
	@%p7 bra 	$L__BB4_8;
	bra.uni 	$L__BB4_11;
$L__BB4_8:
	cvt.s64.s32 	%rd8, %r3;
	add.s64 	%rd9, %rd1, %rd8;
	mov.b16 	%rs1, 84;
	st.global.u8 	[%rd9], %rs1;
	ld.global.u32 	%r20, [%rd2+4];
	add.s32 	%r21, %r20, -1;
	st.global.u32 	[%rd2+4], %r21;
	bra.uni 	$L__BB4_14;
$L__BB4_9:
	cvt.s64.s32 	%rd12, %r3;
	add.s64 	%rd13, %rd1, %rd12;
	ld.global.s8 	%r24, [%rd13];
	st.global.u32 	[%rd2+8], %r24;
	mov.b16 	%rs3, 48;
	st.global.u8 	[%rd13], %rs3;
	ld.global.u32 	%r25, [%rd2+4];
	add.s32 	%r26, %r25, 1;
	st.global.u32 	[%rd2+4], %r26;
	bra.uni 	$L__BB4_14;
$L__BB4_10:
	cvt.s64.s32 	%rd10, %r3;
	add.s64 	%rd11, %rd1, %rd10;
	mov.b16 	%rs2, 66;
	st.global.u8 	[%rd11], %rs2;
	ld.global.u32 	%r22, [%rd2+4];
	add.s32 	%r23, %r22, -1;
	st.global.u32 	[%rd2+4], %r23;
	bra.uni 	$L__BB4_14;
$L__BB4_11:
	setp.lt.s32 	%p10, %r5, 7;
	@%p10 bra 	$L__BB4_14;
	cvt.s64.s32 	%rd16, %r3;
	add.s64 	%rd17, %rd1, %rd16;
	mov.b16 	%rs4, 82;
	st.global.u8 	[%rd17], %rs4;
	cvta.to.global.u64 	%rd18, %rd3;
	mul.wide.s32 	%rd19, %r1, 48;
	add.s64 	%rd20, %rd18, %rd19;
	ld.global.v2.u32 	{%r30, %r31}, [%rd20];
	ld.global.v2.u32 	{%r32, %r33}, [%rd20+8];
	ld.global.v2.u32 	{%r34, %r35}, [%rd20+16];
	shr.u32 	%r36, %r31, 2;
	xor.b32  	%r37, %r36, %r31;
	shl.b32 	%r38, %r35, 4;
	shl.b32 	%r39, %r37, 1;
	xor.b32  	%r40, %r38, %r39;
	xor.b32  	%r41, %r40, %r35;
	xor.b32  	%r42, %r41, %r37;
	add.s32 	%r43, %r30, 362437;
	add.s32 	%r44, %r42, %r43;
	cvt.rn.f32.u32 	%f1, %r44;
	fma.rn.f32 	%f2, %f1, 0f2F800000, 0f2F000000;
	ld.const.u32 	%r45, [dev_DIF];
	cvt.rn.f32.s32 	%f3, %r45;
	fma.rn.f32 	%f4, %f2, %f3, 0f3F800000;
	st.global.v2.u32 	[%rd20], {%r43, %r32};
	st.global.v2.u32 	[%rd20+8], {%r33, %r34};
	st.global.v2.u32 	[%rd20+16], {%r35, %r42};
	ld.global.u32 	%r46, [%rd2+4];
	add.s32 	%r47, %r46, -1;
	st.global.u32 	[%rd2+4], %r47;
	cvt.rzi.s32.f32 	%r48, %f4;
	st.global.u8 	[%rd17+1], %r48;
	bra.uni 	$L__BB4_14;
$L__BB4_13:
	atom.global.add.u32 	%r19, [%rd2], 1;
$L__BB4_14:
	ret;

}
	// .globl	_Z14eliminar_bombaPcPiS0_i
.visible .entry _Z14eliminar_bombaPcPiS0_i(
	.param .u64 .ptr .align 1 _Z14eliminar_bombaPcPiS0_i_param_0,
	.param .u64 .ptr .align 1 _Z14eliminar_bombaPcPiS0_i_param_1,
	.param .u64 .ptr .align 1 _Z14eliminar_bombaPcPiS0_i_param_2,
	.param .u32 _Z14eliminar_bombaPcPiS0_i_param_3
)
{
	.reg .pred 	%p<7>;
	.reg .b16 	%rs<3>;
	.reg .b32 	%r<20>;
	.reg .b64 	%rd<11>;

	ld.param.u64 	%rd4, [_Z14eliminar_bombaPcPiS0_i_param_0];
	ld.param.u64 	%rd5, [_Z14eliminar_bombaPcPiS0_i_param_1];
	ld.param.u64 	%rd6, [_Z14eliminar_bombaPcPiS0_i_param_2];
	ld.param.u32 	%r4, [_Z14eliminar_bombaPcPiS0_i_param_3];
	cvta.to.global.u64 	%rd1, %rd6;
	cvta.to.global.u64 	%rd2, %rd4;
	cvta.to.global.u64 	%rd3, %rd5;
	mov.u32 	%r5, %ctaid.x;
	mov.u32 	%r6, %ntid.x;
	mov.u32 	%r7, %tid.x;
	mad.lo.s32 	%r1, %r5, %r6, %r7;
	mov.u32 	%r8, %ctaid.y;
	mov.u32 	%r9, %ntid.y;
	mov.u32 	%r10, %tid.y;
	mad.lo.s32 	%r11, %r8, %r9, %r10;
	ld.const.u32 	%r12, [dev_N];
	mad.lo.s32 	%r13, %r12, %r11, %r1;
	shl.b32 	%r3, %r13, 1;
	setp.le.s32 	%p1, %r12, %r1;
	ld.const.u32 	%r14, [dev_M];
	setp.le.s32 	%p2, %r14, %r11;
	or.pred  	%p3, %p1, %p2;
	@%p3 bra 	$L__BB5_6;
	setp.ne.s32 	%p4, %r4, 0;
	@%p4 bra 	$L__BB5_4;
	ld.global.u32 	%r18, [%rd3+4];
	setp.ne.s32 	%p6, %r11, %r18;
	@%p6 bra 	$L__BB5_6;
	cvt.s64.s32 	%rd9, %r3;
	add.s64 	%rd10, %rd2, %rd9;
	mov.b16 	%rs2, 48;
	st.global.u8 	[%rd10], %rs2;
	atom.global.add.u32 	%r19, [%rd1+4], 1;
	bra.uni 	$L__BB5_6;
$L__BB5_4:
	ld.global.u32 	%r16, [%rd3];
	setp.ne.s32 	%p5, %r1, %r16;
	@%p5 bra 	$L__BB5_6;
	cvt.s64.s32 	%rd7, %r3;
	add.s64 	%rd8, %rd2, %rd7;
	mov.b16 	%rs1, 48;
	st.global.u8 	[%rd8], %rs1;
	atom.global.add.u32 	%r17, [%rd1+4], 1;
$L__BB5_6:
	ret;

}
	// .globl	_Z12eliminar_tntPcPiS0_
.visible .entry _Z12eliminar_tntPcPiS0_(
	.param .u64 .ptr .align 1 _Z12eliminar_tntPcPiS0__param_0,
	.param .u64 .ptr .align 1 _Z12eliminar_tntPcPiS0__param_1,
	.param .u64 .ptr .align 1 _Z12eliminar_tntPcPiS0__param_2
)
{
	.reg .pred 	%p<32>;
	.reg .b16 	%rs<2>;
	.reg .b32 	%r<53>;
	.reg .b32 	%f<2>;
	.reg .b64 	%rd<9>;
	.reg .b64 	%fd<39>;

	ld.param.u64 	%rd2, [_Z12eliminar_tntPcPiS0__param_0];
	ld.param.u64 	%rd4, [_Z12eliminar_tntPcPiS0__param_1];
	ld.param.u64 	%rd3, [_Z12eliminar_tntPcPiS0__param_2];
	cvta.to.global.u64 	%rd1, %rd4;
	mov.u32 	%r8, %ctaid.x;
	mov.u32 	%r9, %ntid.x;
	mov.u32 	%r10, %tid.x;
	mad.lo.s32 	%r1, %r8, %r9, %r10;
	mov.u32 	%r11, %ctaid.y;
	mov.u32 	%r12, %ntid.y;
	mov.u32 	%r13, %tid.y;
	mad.lo.s32 	%r2, %r11, %r12, %r13;
	ld.const.u32 	%r3, [dev_N];
	cvt.rn.f64.s32 	%fd15, %r1;
	ld.global.u32 	%r14, [%rd1];
	cvt.rn.f64.s32 	%fd16, %r14;
	sub.f64 	%fd1, %fd15, %fd16;
	{
	.reg .b32 %temp; 
	mov.b64 	{%temp, %r4}, %fd1;
	}
	mov.f64 	%fd17, 0d4000000000000000;
	{
	.reg .b32 %temp; 
	mov.b64 	{%temp, %r15}, %fd17;
	}
	and.b32  	%r6, %r15, 2146435072;
	setp.eq.s32 	%p1, %r6, 1062207488;
	abs.f64 	%fd2, %fd1;
	{ // callseq 0, 0
	.param .b64 param0;
	st.param.f64 	[param0], %fd2;
	.param .b64 retval0;
	call.uni (retval0), 
	__internal_accurate_pow, 
	(
	param0
	);
	ld.param.f64 	%fd18, [retval0];
	} // callseq 0
	setp.lt.s32 	%p2, %r4, 0;
	neg.f64 	%fd20, %fd18;
	selp.f64 	%fd21, %fd20, %fd18, %p1;
	selp.f64 	%fd36, %fd21, %fd18, %p2;
	setp.neu.f64 	%p3, %fd1, 0d0000000000000000;
	@%p3 bra 	$L__BB6_2;
	setp.eq.s32 	%p4, %r6, 1062207488;
	selp.b32 	%r16, %r4, 0, %p4;
	setp.lt.s32 	%p5, %r15, 0;
	or.b32  	%r17, %r16, 2146435072;
	selp.b32 	%r18, %r17, %r16, %p5;
	mov.b32 	%r19, 0;
	mov.b64 	%fd36, {%r19, %r18};
$L__BB6_2:
	add.f64 	%fd22, %fd1, 0d4000000000000000;
	{
	.reg .b32 %temp; 
	mov.b64 	{%temp, %r20}, %fd22;
	}
	and.b32  	%r21, %r20, 2146435072;
	setp.ne.s32 	%p6, %r21, 2146435072;
	setp.neu.f64 	%p7, %fd2, 0d7FF0000000000000;
	or.pred  	%p8, %p7, %p6;
	@%p8 bra 	$L__BB6_4;
	setp.lt.s32 	%p9, %r4, 0;
	setp.eq.s32 	%p10, %r6, 1062207488;
	setp.lt.s32 	%p11, %r15, 0;
	selp.b32 	%r23, 0, 2146435072, %p11;
	and.b32  	%r24, %r15, 2147483647;
	setp.ne.s32 	%p12, %r24, 1071644672;
	or.b32  	%r25, %r23, -2147483648;
	selp.b32 	%r26, %r25, %r23, %p12;
	selp.b32 	%r27, %r26, %r23, %p10;
	selp.b32 	%r28, %r27, %r23, %p9;
	mov.b32 	%r29, 0;
	mov.b64 	%fd36, {%r29, %r28};
$L__BB6_4:
	setp.eq.s32 	%p13, %r6, 1062207488;
	setp.eq.f64 	%p14, %fd1, 0d3FF0000000000000;
	selp.f64 	%fd23, 0d3FF0000000000000, %fd36, %p14;
	cvt.rn.f32.f64 	%f1, %fd23;
	cvt.rn.f64.u32 	%fd24, %r2;
	ld.global.u32 	%r31, [%rd1+4];
	cvt.rn.f64.s32 	%fd25, %r31;
	sub.f64 	%fd8, %fd24, %fd25;
	{
	.reg .b32 %temp; 
	mov.b64 	{%temp, %r7}, %fd8;
	}
	abs.f64 	%fd9, %fd8;
	{ // callseq 1, 0
	.param .b64 param0;
	st.param.f64 	[param0], %fd9;
	.param .b64 retval0;
	call.uni (retval0), 
	__internal_accurate_pow, 
	(
	param0
	);
	ld.param.f64 	%fd26, [retval0];
	} // callseq 1
	setp.lt.s32 	%p15, %r7, 0;
	neg.f64 	%fd28, %fd26;
	selp.f64 	%fd29, %fd28, %fd26, %p13;
	selp.f64 	%fd38, %fd29, %fd26, %p15;
	setp.neu.f64 	%p16, %fd8, 0d0000000000000000;
	@%p16 bra 	$L__BB6_6;
	setp.eq.s32 	%p17, %r6, 1062207488;
	selp.b32 	%r32, %r7, 0, %p17;
	setp.lt.s32 	%p18, %r15, 0;
	or.b32  	%r33, %r32, 2146435072;
	selp.b32 	%r34, %r33, %r32, %p18;
	mov.b32 	%r35, 0;
	mov.b64 	%fd38, {%r35, %r34};
$L__BB6_6:
	add.f64 	%fd30, %fd8, 0d4000000000000000;
	{
	.reg .b32 %temp; 
	mov.b64 	{%temp, %r36}, %fd30;
	}
	and.b32  	%r37, %r36, 2146435072;
	setp.ne.s32 	%p19, %r37, 2146435072;
	setp.neu.f64 	%p20, %fd9, 0d7FF0000000000000;
	or.pred  	%p21, %p20, %p19;
	@%p21 bra 	$L__BB6_8;
	setp.lt.s32 	%p22, %r7, 0;
	setp.eq.s32 	%p23, %r6, 1062207488;
	setp.lt.s32 	%p24, %r15, 0;
	selp.b32 	%r39, 0, 2146435072, %p24;
	and.b32  	%r40, %r15, 2147483647;
	setp.ne.s32 	%p25, %r40, 1071644672;
	or.b32  	%r41, %r39, -2147483648;
	selp.b32 	%r42, %r41, %r39, %p25;
	selp.b32 	%r43, %r42, %r39, %p23;
	selp.b32 	%r44, %r43, %r39, %p22;
	mov.b32 	%r45, 0;
	mov.b64 	%fd38, {%r45, %r44};
$L__BB6_8:
	setp.eq.f64 	%p26, %fd8, 0d3FF0000000000000;
	selp.f64 	%fd31, 0d3FF0000000000000, %fd38, %p26;
	cvt.f64.f32 	%fd32, %f1;
	add.f64 	%fd33, %fd31, %fd32;
	sqrt.rn.f64 	%fd34, %fd33;
	cvt.rzi.s32.f64 	%r46, %fd34;
	setp.le.s32 	%p27, %r3, %r1;
	ld.const.u32 	%r48, [dev_M];
	setp.le.s32 	%p28, %r48, %r2;
	or.pred  	%p29, %p27, %p28;
	setp.gt.s32 	%p30, %r46, 4;
	or.pred  	%p31, %p29, %p30;
	@%p31 bra 	$L__BB6_10;
	cvta.to.global.u64 	%rd5, %rd2;
	cvta.to.global.u64 	%rd6, %rd3;
	mad.lo.s32 	%r50, %r3, %r2, %r1;
	shl.b32 	%r51, %r50, 1;
	cvt.s64.s32 	%rd7, %r51;
	add.s64 	%rd8, %rd5, %rd7;
	mov.b16 	%rs1, 48;
	st.global.u8 	[%rd8], %rs1;
	atom.global.add.u32 	%r52, [%rd6+4], 1;
$L__BB6_10:
	ret;

}
	// .globl	_Z21eliminar_rompecabezasPcPiS0_
.visible .entry _Z21eliminar_rompecabezasPcPiS0_(
	.param .u64 .ptr .align 1 _Z21eliminar_rompecabezasPcPiS0__param_0,
	.param .u64 .ptr .align 1 _Z21eliminar_rompecabezasPcPiS0__param_1,
	.param .u64 .ptr .align 1 _Z21eliminar_rompecabezasPcPiS0__param_2
)
{
	.reg .pred 	%p<7>;
	.reg .b16 	%rs<5>;
	.reg .b32 	%r<20>;
	.reg .b64 	%rd<11>;

	ld.param.u64 	%rd4, [_Z21eliminar_rompecabezasPcPiS0__param_0];
	ld.param.u64 	%rd5, [_Z21eliminar_rompecabezasPcPiS0__param_1];
	ld.param.u64 	%rd3, [_Z21eliminar_rompecabezasPcPiS0__param_2];
	cvta.to.global.u64 	%rd1, %rd4;
	cvta.to.global.u64 	%rd6, %rd5;
	mov.u32 	%r3, %ctaid.x;
	mov.u32 	%r4, %ntid.x;
	mov.u32 	%r5, %tid.x;
	mad.lo.s32 	%r6, %r3, %r4, %r5;
	mov.u32 	%r7, %ctaid.y;
	mov.u32 	%r8, %ntid.y;
	mov.u32 	%r9, %tid.y;
	mad.lo.s32 	%r10, %r7, %r8, %r9;
	ld.const.u32 	%r12, [dev_N];
	mad.lo.s32 	%r1, %r12, %r10, %r6;
	ld.global.u32 	%r13, [%rd6+4];
	ld.global.u32 	%r14, [%rd6];
	mad.lo.s32 	%r15, %r13, %r12, %r14;
	shl.b32 	%r2, %r15, 1;
	cvt.s64.s32 	%rd7, %r2;
	add.s64 	%rd8, %rd1, %rd7;
	ld.global.u8 	%rs1, [%rd8+1];
	bar.sync 	0;
	setp.le.s32 	%p1, %r12, %r6;
	ld.const.u32 	%r16, [dev_M];
	setp.le.s32 	%p2, %r16, %r10;
	or.pred  	%p3, %p1, %p2;
	@%p3 bra 	$L__BB7_3;
	shl.b32 	%r18, %r1, 1;
	cvt.s64.s32 	%rd9, %r18;
	add.s64 	%rd2, %rd1, %rd9;
	ld.global.u8 	%rs2, [%rd2];
	setp.ne.s16 	%p4, %rs2, %rs1;
	setp.ne.s32 	%p5, %r18, %r2;
	and.pred  	%p6, %p5, %p4;
	@%p6 bra 	$L__BB7_3;
	mov.b16 	%rs4, 48;
	st.global.u8 	[%rd2], %rs4;
	cvta.to.global.u64 	%rd10, %rd3;
	atom.global.add.u32 	%r19, [%rd10+4], 1;
$L__BB7_3:
	ret;

}
.func  (.param .b64 func_retval0) __internal_accurate_pow(
	.param .b64 __internal_accurate_pow_param_0
)
{
	.reg .pred 	%p<8>;
	.reg .b32 	%r<49>;
	.reg .b32 	%f<3>;
	.reg .b64 	%fd<109>;

	ld.param.f64 	%fd10, [__internal_accurate_pow_param_0];
	{
	.reg .b32 %temp; 
	mov.b64 	{%temp, %r46}, %fd10;
	}
	{
	.reg .b32 %temp; 
	mov.b64 	{%r45, %temp}, %fd10;
	}
	shr.u32 	%r47, %r46, 20;
	setp.gt.u32 	%p1, %r46, 1048575;
	@%p1 bra 	$L__BB8_2;
	mul.f64 	%fd11, %fd10, 0d4350000000000000;
	{
	.reg .b32 %temp; 
	mov.b64 	{%temp, %r46}, %fd11;
	}
	{
	.reg .b32 %temp; 
	mov.b64 	{%r45, %temp}, %fd11;
	}
	shr.u32 	%r16, %r46, 20;
	add.s32 	%r47, %r16, -54;
$L__BB8_2:
	add.s32 	%r48, %r47, -1023;
	and.b32  	%r17, %r46, -2146435073;
	or.b32  	%r18, %r17, 1072693248;
	mov.b64 	%fd107, {%r45, %r18};
	setp.lt.u32 	%p2, %r18, 1073127583;
	@%p2 bra 	$L__BB8_4;
	{
	.reg .b32 %temp; 
	mov.b64 	{%r19, %temp}, %fd107;
	}
	{
	.reg .b32 %temp; 
	mov.b64 	{%temp, %r20}, %fd107;
	}
	add.s32 	%r21, %r20, -1048576;
	mov.b64 	%fd107, {%r19, %r21};
	add.s32 	%r48, %r47, -1022;
$L__BB8_4:
	add.f64 	%fd12, %fd107, 0dBFF0000000000000;
	add.f64 	%fd13, %fd107, 0d3FF0000000000000;
	rcp.approx.ftz.f64 	%fd14, %fd13;
	neg.f64 	%fd15, %fd13;
	fma.rn.f64 	%fd16, %fd15, %fd14, 0d3FF0000000000000;
	fma.rn.f64 	%fd17, %fd16, %fd16, %fd16;
	fma.rn.f64 	%fd18, %fd17, %fd14, %fd14;
	mul.f64 	%fd19, %fd12, %fd18;
	fma.rn.f64 	%fd20, %fd12, %fd18, %fd19;
	mul.f64 	%fd21, %fd20, %fd20;
	fma.rn.f64 	%fd22, %fd21, 0d3EB0F5FF7D2CAFE2, 0d3ED0F5D241AD3B5A;
	fma.rn.f64 	%fd23, %fd22, %fd21, 0d3EF3B20A75488A3F;
	fma.rn.f64 	%fd24, %fd23, %fd21, 0d3F1745CDE4FAECD5;
	fma.rn.f64 	%fd25, %fd24, %fd21, 0d3F3C71C7258A578B;
	fma.rn.f64 	%fd26, %fd25, %fd21, 0d3F6249249242B910;
	fma.rn.f64 	%fd27, %fd26, %fd21, 0d3F89999999999DFB;
	sub.f64 	%fd28, %fd12, %fd20;
	add.f64 	%fd29, %fd28, %fd28;
	neg.f64 	%fd30, %fd20;
	fma.rn.f64 	%fd31, %fd30, %fd12, %fd29;
	mul.f64 	%fd32, %fd18, %fd31;
	fma.rn.f64 	%fd33, %fd21, %fd27, 0d3FB5555555555555;
	mov.f64 	%fd34, 0d3FB5555555555555;
	sub.f64 	%fd35, %fd34, %fd33;
	fma.rn.f64 	%fd36, %fd21, %fd27, %fd35;
	add.f64 	%fd37, %fd36, 0dBC46A4CB00B9E7B0;
	add.f64 	%fd38, %fd33, %fd37;
	sub.f64 	%fd39, %fd33, %fd38;
	add.f64 	%fd40, %fd37, %fd39;
	mul.rn.f64 	%fd41, %fd20, %fd20;
	neg.f64 	%fd42, %fd41;
	fma.rn.f64 	%fd43, %fd20, %fd20, %fd42;
	{
	.reg .b32 %temp; 
	mov.b64 	{%r22, %temp}, %fd32;
	}
	{
	.reg .b32 %temp; 
	mov.b64 	{%temp, %r23}, %fd32;
	}
	add.s32 	%r24, %r23, 1048576;
	mov.b64 	%fd44, {%r22, %r24};
	fma.rn.f64 	%fd45, %fd20, %fd44, %fd43;
	mul.rn.f64 	%fd46, %fd41, %fd20;
	neg.f64 	%fd47, %fd46;
	fma.rn.f64 	%fd48, %fd41, %fd20, %fd47;
	fma.rn.f64 	%fd49, %fd41, %fd32, %fd48;
	fma.rn.f64 	%fd50, %fd45, %fd20, %fd49;
	mul.rn.f64 	%fd51, %fd38, %fd46;
	neg.f64 	%fd52, %fd51;
	fma.rn.f64 	%fd53, %fd38, %fd46, %fd52;
	fma.rn.f64 	%fd54, %fd38, %fd50, %fd53;
	fma.rn.f64 	%fd55, %fd40, %fd46, %fd54;
	add.f64 	%fd56, %fd51, %fd55;
	sub.f64 	%fd57, %fd51, %fd56;
	add.f64 	%fd58, %fd55, %fd57;
	add.f64 	%fd59, %fd20, %fd56;
	sub.f64 	%fd60, %fd20, %fd59;
	add.f64 	%fd61, %fd56, %fd60;
	add.f64 	%fd62, %fd58, %fd61;
	add.f64 	%fd63, %fd32, %fd62;
	add.f64 	%fd64, %fd59, %fd63;
	sub.f64 	%fd65, %fd59, %fd64;
	add.f64 	%fd66, %fd63, %fd65;
	xor.b32  	%r25, %r48, -2147483648;
	mov.b32 	%r26, 1127219200;
	mov.b64 	%fd67, {%r25, %r26};
	mov.b32 	%r27, -2147483648;
	mov.b64 	%fd68, {%r27, %r26};
	sub.f64 	%fd69, %fd67, %fd68;
	fma.rn.f64 	%fd70, %fd69, 0d3FE62E42FEFA39EF, %fd64;
	fma.rn.f64 	%fd71, %fd69, 0dBFE62E42FEFA39EF, %fd70;
	sub.f64 	%fd72, %fd71, %fd64;
	sub.f64 	%fd73, %fd66, %fd72;
	fma.rn.f64 	%fd74, %fd69, 0d3C7ABC9E3B39803F, %fd73;
	add.f64 	%fd75, %fd70, %fd74;
	sub.f64 	%fd76, %fd70, %fd75;
	add.f64 	%fd77, %fd74, %fd76;
	mov.f64 	%fd78, 0d4000000000000000;
	{
	.reg .b32 %temp; 
	mov.b64 	{%temp, %r28}, %fd78;
	}
	{
	.reg .b32 %temp; 
	mov.b64 	{%r29, %temp}, %fd78;
	}
	shl.b32 	%r30, %r28, 1;
	setp.gt.u32 	%p3, %r30, -33554433;
	and.b32  	%r31, %r28, -15728641;
	selp.b32 	%r32, %r31, %r28, %p3;
	mov.b64 	%fd79, {%r29, %r32};
	mul.rn.f64 	%fd80, %fd75, %fd79;
	neg.f64 	%fd81, %fd80;
	fma.rn.f64 	%fd82, %fd75, %fd79, %fd81;
	fma.rn.f64 	%fd83, %fd77, %fd79, %fd82;
	add.f64 	%fd4, %fd80, %fd83;
	sub.f64 	%fd84, %fd80, %fd4;
	add.f64 	%fd5, %fd83, %fd84;
	fma.rn.f64 	%fd85, %fd4, 0d3FF71547652B82FE, 0d4338000000000000;
	{
	.reg .b32 %temp; 
	mov.b64 	{%r13, %temp}, %fd85;
	}
	mov.f64 	%fd86, 0dC338000000000000;
	add.rn.f64 	%fd87, %fd85, %fd86;
	fma.rn.f64 	%fd88, %fd87, 0dBFE62E42FEFA39EF, %fd4;
	fma.rn.f64 	%fd89, %fd87, 0dBC7ABC9E3B39803F, %fd88;
	fma.rn.f64 	%fd90, %fd89, 0d3E5ADE1569CE2BDF, 0d3E928AF3FCA213EA;
	fma.rn.f64 	%fd91, %fd90, %fd89, 0d3EC71DEE62401315;
	fma.rn.f64 	%fd92, %fd91, %fd89, 0d3EFA01997C89EB71;
	fma.rn.f64 	%fd93, %fd92, %fd89, 0d3F2A01A014761F65;
	fma.rn.f64 	%fd94, %fd93, %fd89, 0d3F56C16C1852B7AF;
	fma.rn.f64 	%fd95, %fd94, %fd89, 0d3F81111111122322;
	fma.rn.f64 	%fd96, %fd95, %fd89, 0d3FA55555555502A1;
	fma.rn.f64 	%fd97, %fd96, %fd89, 0d3FC5555555555511;
	fma.rn.f64 	%fd98, %fd97, %fd89, 0d3FE000000000000B;
	fma.rn.f64 	%fd99, %fd98, %fd89, 0d3FF0000000000000;
	fma.rn.f64 	%fd100, %fd99, %fd89, 0d3FF0000000000000;
	{
	.reg .b32 %temp; 
	mov.b64 	{%r14, %temp}, %fd100;
	}
	{
	.reg .b32 %temp; 
	mov.b64 	{%temp, %r15}, %fd100;
	}
	shl.b32 	%r33, %r13, 20;
	add.s32 	%r34, %r33, %r15;
	mov.b64 	%fd108, {%r14, %r34};
	{
	.reg .b32 %temp; 
	mov.b64 	{%temp, %r35}, %fd4;
	}
	mov.b32 	%f2, %r35;
	abs.f32 	%f1, %f2;
	setp.lt.f32 	%p4, %f1, 0f4086232B;
	@%p4 bra 	$L__BB8_7;
	setp.lt.f64 	%p5, %fd4, 0d0000000000000000;
	add.f64 	%fd101, %fd4, 0d7FF0000000000000;
	selp.f64 	%fd108, 0d0000000000000000, %fd101, %p5;
	setp.geu.f32 	%p6, %f1, 0f40874800;
	@%p6 bra 	$L__BB8_7;
	shr.u32 	%r36, %r13, 31;
	add.s32 	%r37, %r13, %r36;
	shr.s32 	%r38, %r37, 1;
	shl.b32 	%r39, %r38, 20;
	add.s32 	%r40, %r15, %r39;
	mov.b64 	%fd102, {%r14, %r40};
	sub.s32 	%r41, %r13, %r38;
	shl.b32 	%r42, %r41, 20;
	add.s32 	%r43, %r42, 1072693248;
	mov.b32 	%r44, 0;
	mov.b64 	%fd103, {%r44, %r43};
	mul.f64 	%fd108, %fd103, %fd102;
$L__BB8_7:
	abs.f64 	%fd104, %fd108;
	setp.eq.f64 	%p7, %fd104, 0d7FF0000000000000;
	fma.rn.f64 	%fd105, %fd108, %fd5, %fd108;
	selp.f64 	%fd106, %fd108, %fd105, %p7;
	st.param.f64 	[func_retval0], %fd106;
	ret;

}


// ===== COMPILED SASS (sm_100) =====

	.target	sm_100

	.elftype	@"ET_EXEC"


//--------------------- .note.nv.tkinfo           --------------------------
	.section	.note.nv.tkinfo,"",@"SHT_NOTE"
	.sectionflags	@"SHF_NOTE_NV_TKINFO"
	.tkinfo
        /*0018*/ 	.word	0x00000002
        /*0030*/ 	.string	""
        /*0030*/ 	.string	"ptxas"
        /*0030*/ 	.string	"Cuda compilation tools, release 13.0, V13.0.88"
        /*0030*/ 	.string	"Build cuda_13.0.r13.0/compiler.36424714_0"
        /*0030*/ 	.string	"-arch sm_100 -m 64 "



//--------------------- .note.nv.cuinfo           --------------------------
	.section	.note.nv.cuinfo,"",@"SHT_NOTE"
	.sectionflags	@"SHF_NOTE_NV_CUINFO"
        /*0018*/ 	.short	0x0002
        /*001a*/ 	.short	0x0064
        /*001c*/ 	.short	0x0082
	.zero		2


//--------------------- .nv.info                  --------------------------
	.section	.nv.info,"",@"SHT_CUDA_INFO"
	.align	4


	//----- nvinfo : EIATTR_REGCOUNT
	.align		4
        /*0000*/ 	.byte	0x04, 0x2f
        /*0002*/ 	.short	(.L_13 - .L_12)
	.align		4
.L_12:
        /*0004*/ 	.word	index@(_Z12setup_kernelP17curandStateXORWOWm)
        /*0008*/ 	.word	0x0000001f


	//----- nvinfo : EIATTR_FRAME_SIZE
	.align		4
.L_13:
        /*000c*/ 	.byte	0x04, 0x11
        /*000e*/ 	.short	(.L_15 - .L_14)
	.align		4
.L_14:
        /*0010*/ 	.word	index@(_Z12setup_kernelP17curandStateXORWOWm)
        /*0014*/ 	.word	0x00000000


	//----- nvinfo : EIATTR_REGCOUNT
	.align		4
.L_15:
        /*0018*/ 	.byte	0x04, 0x2f
        /*001a*/ 	.short	(.L_17 - .L_16)
	.align		4
.L_16:
        /*001c*/ 	.word	index@(_Z14generar_fichasPcP17curandStateXORWOWPi)
        /*0020*/ 	.word	0x0000001a


	//----- nvinfo : EIATTR_FRAME_SIZE
	.align		4
.L_17:
        /*0024*/ 	.byte	0x04, 0x11
        /*0026*/ 	.short	(.L_19 - .L_18)
	.align		4
.L_18:
        /*0028*/ 	.word	index@(_Z14generar_fichasPcP17curandStateXORWOWPi)
        /*002c*/ 	.word	0x00000000


	//----- nvinfo : EIATTR_REGCOUNT
	.align		4
.L_19:
        /*0030*/ 	.byte	0x04, 0x2f
        /*0032*/ 	.short	(.L_21 - .L_20)
	.align		4
.L_20:
        /*0034*/ 	.word	index@(_Z12bajar_fichasPc)
        /*0038*/ 	.word	0x0000000e


	//----- nvinfo : EIATTR_FRAME_SIZE
	.align		4
.L_21:
        /*003c*/ 	.byte	0x04, 0x11
        /*003e*/ 	.short	(.L_23 - .L_22)
	.align		4
.L_22:
        /*0040*/ 	.word	index@(_Z12bajar_fichasPc)
        /*0044*/ 	.word	0x00000000


	//----- nvinfo : EIATTR_REGCOUNT
	.align		4
.L_23:
        /*0048*/ 	.byte	0x04, 0x2f
        /*004a*/ 	.short	(.L_25 - .L_24)
	.align		4
.L_24:
        /*004c*/ 	.word	index@(_Z15eliminar_fichasPcPiS0_)
        /*0050*/ 	.word	0x00000016


	//----- nvinfo : EIATTR_FRAME_SIZE
	.align		4
.L_25:
        /*0054*/ 	.byte	0x04, 0x11
        /*0056*/ 	.short	(.L_27 - .L_26)
	.align		4
.L_26:
        /*0058*/ 	.word	index@(_Z15eliminar_fichasPcPiS0_)
        /*005c*/ 	.word	0x00000000


	//----- nvinfo : EIATTR_REGCOUNT
	.align		4
.L_27:
        /*0060*/ 	.byte	0x04, 0x2f
        /*0062*/ 	.short	(.L_29 - .L_28)
	.align		4
.L_28:
        /*0064*/ 	.word	index@(_Z15colocar_fichaEXPcPiS0_P17curandStateXORWOW)
        /*0068*/ 	.word	0x00000016


	//----- nvinfo : EIATTR_FRAME_SIZE
	.align		4
.L_29:
        /*006c*/ 	.byte	0x04, 0x11
        /*006e*/ 	.short	(.L_31 - .L_30)
	.align		4
.L_30:
        /*0070*/ 	.word	index@(_Z15colocar_fichaEXPcPiS0_P17curandStateXORWOW)
        /*0074*/ 	.word	0x00000000


	//----- nvinfo : EIATTR_REGCOUNT
	.align		4
.L_31:
        /*0078*/ 	.byte	0x04, 0x2f
        /*007a*/ 	.short	(.L_33 - .L_32)
	.align		4
.L_32:
        /*007c*/ 	.word	index@(_Z14eliminar_bombaPcPiS0_i)
        /*0080*/ 	.word	0x0000000a


	//----- nvinfo : EIATTR_FRAME_SIZE
	.align		4
.L_33:
        /*0084*/ 	.byte	0x04, 0x11
        /*0086*/ 	.short	(.L_35 - .L_34)
	.align		4
.L_34:
        /*0088*/ 	.word	index@(_Z14eliminar_bombaPcPiS0_i)
        /*008c*/ 	.word	0x00000000


	//----- nvinfo : EIATTR_REGCOUNT
	.align		4
.L_35:
        /*0090*/ 	.byte	0x04, 0x2f
        /*0092*/ 	.short	(.L_37 - .L_36)
	.align		4
.L_36:
        /*0094*/ 	.word	index@(_Z12eliminar_tntPcPiS0_)
        /*0098*/ 	.word	0x0000001e


	//----- nvinfo : EIATTR_FRAME_SIZE
	.align		4
.L_37:
        /*009c*/ 	.byte	0x04, 0x11
        /*009e*/ 	.short	(.L_39 - .L_38)
	.align		4
.L_38:
        /*00a0*/ 	.word	index@($_Z12eliminar_tntPcPiS0_$__internal_accurate_pow)
        /*00a4*/ 	.word	0x00000000


	//----- nvinfo : EIATTR_FRAME_SIZE
	.align		4
.L_39:
        /*00a8*/ 	.byte	0x04, 0x11
        /*00aa*/ 	.short	(.L_41 - .L_40)
	.align		4
.L_40:
        /*00ac*/ 	.word	index@($__internal_0_$__cuda_sm20_dsqrt_rn_f64_mediumpath_v1)
        /*00b0*/ 	.word	0x00000000


	//----- nvinfo : EIATTR_FRAME_SIZE
	.align		4
.L_41:
        /*00b4*/ 	.byte	0x04, 0x11
        /*00b6*/ 	.short	(.L_43 - .L_42)
	.align		4
.L_42:
        /*00b8*/ 	.word	index@(_Z12eliminar_tntPcPiS0_)
        /*00bc*/ 	.word	0x00000000


	//----- nvinfo : EIATTR_REGCOUNT
	.align		4
.L_43:
        /*00c0*/ 	.byte	0x04, 0x2f
        /*00c2*/ 	.short	(.L_45 - .L_44)
	.align		4
.L_44:
        /*00c4*/ 	.word	index@(_Z21eliminar_rompecabezasPcPiS0_)
        /*00c8*/ 	.word	0x0000000e


	//----- nvinfo : EIATTR_FRAME_SIZE
	.align		4
.L_45:
        /*00cc*/ 	.byte	0x04, 0x11
        /*00ce*/ 	.short	(.L_47 - .L_46)
	.align		4
.L_46:
        /*00d0*/ 	.word	index@(_Z21eliminar_rompecabezasPcPiS0_)
        /*00d4*/ 	.word	0x00000000


	//----- nvinfo : EIATTR_MIN_STACK_SIZE
	.align		4
.L_47:
        /*00d8*/ 	.byte	0x04, 0x12
        /*00da*/ 	.short	(.L_49 - .L_48)
	.align		4
.L_48:
        /*00dc*/ 	.word	index@(_Z21eliminar_rompecabezasPcPiS0_)
        /*00e0*/ 	.word	0x00000000


	//----- nvinfo : EIATTR_MIN_STACK_SIZE
	.align		4
.L_49:
        /*00e4*/ 	.byte	0x04, 0x12
        /*00e6*/ 	.short	(.L_51 - .L_50)
	.align		4
.L_50:
        /*00e8*/ 	.word	index@(_Z12eliminar_tntPcPiS0_)
        /*00ec*/ 	.word	0x00000000


	//----- nvinfo : EIATTR_MIN_STACK_SIZE
	.align		4
.L_51:
        /*00f0*/ 	.byte	0x04, 0x12
        /*00f2*/ 	.short	(.L_53 - .L_52)
	.align		4
.L_52:
        /*00f4*/ 	.word	index@(_Z14eliminar_bombaPcPiS0_i)
        /*00f8*/ 	.word	0x00000000


	//----- nvinfo : EIATTR_MIN_STACK_SIZE
	.align		4
.L_53:
        /*00fc*/ 	.byte	0x04, 0x12
        /*00fe*/ 	.short	(.L_55 - .L_54)
	.align		4
.L_54:
        /*0100*/ 	.word	index@(_Z15colocar_fichaEXPcPiS0_P17curandStateXORWOW)
        /*0104*/ 	.word	0x00000000


	//----- nvinfo : EIATTR_MIN_STACK_SIZE
	.align		4
.L_55:
        /*0108*/ 	.byte	0x04, 0x12
        /*010a*/ 	.short	(.L_57 - .L_56)
	.align		4
.L_56:
        /*010c*/ 	.word	index@(_Z15eliminar_fichasPcPiS0_)
        /*0110*/ 	.word	0x00000000


	//----- nvinfo : EIATTR_MIN_STACK_SIZE
	.align		4
.L_57:
        /*0114*/ 	.byte	0x04, 0x12
        /*0116*/ 	.short	(.L_59 - .L_58)
	.align		4
.L_58:
        /*0118*/ 	.word	index@(_Z12bajar_fichasPc)
        /*011c*/ 	.word	0x00000000


	//----- nvinfo : EIATTR_MIN_STACK_SIZE
	.align		4
.L_59:
        /*0120*/ 	.byte	0x04, 0x12
        /*0122*/ 	.short	(.L_61 - .L_60)
	.align		4
.L_60:
        /*0124*/ 	.word	index@(_Z14generar_fichasPcP17curandStateXORWOWPi)
        /*0128*/ 	.word	0x00000000


	//----- nvinfo : EIATTR_MIN_STACK_SIZE
	.align		4
.L_61:
        /*012c*/ 	.byte	0x04, 0x12
        /*012e*/ 	.short	(.L_63 - .L_62)
	.align		4
.L_62:
        /*0130*/ 	.word	index@(_Z12setup_kernelP17curandStateXORWOWm)
        /*0134*/ 	.word	0x00000000
.L_63:


//--------------------- .nv.compat                --------------------------
	.section	.nv.compat,"",@"SHT_CUDA_COMPAT_INFO"
	.align	4
        /*0000*/ 	.byte	0x02, 0x09, 0x00, 0x00, 0x02, 0x02, 0x01, 0x00, 0x02, 0x05, 0x05, 0x00, 0x03, 0x07, 0x01, 0x01
        /*0010*/ 	.byte	0x02, 0x03, 0x00, 0x00, 0x02, 0x06, 0x01, 0x00, 0x04, 0x0b, 0x08, 0x00, 0x01, 0x00, 0x00, 0x00
        /*0020*/ 	.byte	0x00, 0x00, 0x00, 0x00


//--------------------- .nv.info._Z21eliminar_rompecabezasPcPiS0_ --------------------------
	.section	.nv.info._Z21eliminar_rompecabezasPcPiS0_,"",@"SHT_CUDA_INFO"
	.sectionflags	@""
	.align	4


	//----- nvinfo : EIATTR_CUDA_API_VERSION
	.align		4
        /*0000*/ 	.byte	0x04, 0x37
        /*0002*/ 	.short	(.L_65 - .L_64)
.L_64:
        /*0004*/ 	.word	0x00000082


	//----- nvinfo : EIATTR_KPARAM_INFO
	.align		4
.L_65:
        /*0008*/ 	.byte	0x04, 0x17
        /*000a*/ 	.short	(.L_67 - .L_66)
.L_66:
        /*000c*/ 	.word	0x00000000
        /*0010*/ 	.short	0x0002
        /*0012*/ 	.short	0x0010
        /*0014*/ 	.byte	0x00, 0xf5, 0x21, 0x00


	//----- nvinfo : EIATTR_KPARAM_INFO
	.align		4
.L_67:
        /*0018*/ 	.byte	0x04, 0x17
        /*001a*/ 	.short	(.L_69 - .L_68)
.L_68:
        /*001c*/ 	.word	0x00000000
        /*0020*/ 	.short	0x0001
        /*0022*/ 	.short	0x0008
        /*0024*/ 	.byte	0x00, 0xf5, 0x21, 0x00


	//----- nvinfo : EIATTR_KPARAM_INFO
	.align		4
.L_69:
        /*0028*/ 	.byte	0x04, 0x17
        /*002a*/ 	.short	(.L_71 - .L_70)
.L_70:
        /*002c*/ 	.word	0x00000000
        /*0030*/ 	.short	0x0000
        /*0032*/ 	.short	0x0000
        /*0034*/ 	.byte	0x00, 0xf5, 0x21, 0x00


	//----- nvinfo : EIATTR_SPARSE_MMA_MASK
	.align		4
.L_71:
        /*0038*/ 	.byte	0x03, 0x50
        /*003a*/ 	.short	0x0000


	//----- nvinfo : EIATTR_MAXREG_COUNT
	.align		4
        /*003c*/ 	.byte	0x03, 0x1b
        /*003e*/ 	.short	0x00ff


	//----- nvinfo : EIATTR_NUM_BARRIERS
	.align		4
        /*0040*/ 	.byte	0x02, 0x4c
        /*0042*/ 	.byte	0x01
	.zero		1


	//----- nvinfo : EIATTR_MERCURY_ISA_VERSION
	.align		4
        /*0044*/ 	.byte	0x03, 0x5f
        /*0046*/ 	.short	0x0101


	//----- nvinfo : EIATTR_INT_WARP_WIDE_INSTR_OFFSETS
	.align		4
        /*0048*/ 	.byte	0x04, 0x31
        /*004a*/ 	.short	(.L_73 - .L_72)


	//   ....[0]....
.L_72:
        /*004c*/ 	.word	0x00000230


	//----- nvinfo : EIATTR_VRC_CTA_INIT_COUNT
	.align		4
.L_73:
        /*0050*/ 	.byte	0x02, 0x4a
	.zero		1
	.zero		1


	//----- nvinfo : EIATTR_EXIT_INSTR_OFFSETS
	.align		4
        /*0054*/ 	.byte	0x04, 0x1c
        /*0056*/ 	.short	(.L_75 - .L_74)


	//   ....[0]....
.L_74:
        /*0058*/ 	.word	0x00000190


	//   ....[1]....
        /*005c*/ 	.word	0x00000200


	//   ....[2]....
        /*0060*/ 	.word	0x000002e0


	//----- nvinfo : EIATTR_CBANK_PARAM_SIZE
	.align		4
.L_75:
        /*0064*/ 	.byte	0x03, 0x19
        /*0066*/ 	.short	0x0018


	//----- nvinfo : EIATTR_PARAM_CBANK
	.align		4
        /*0068*/ 	.byte	0x04, 0x0a
        /*006a*/ 	.short	(.L_77 - .L_76)
	.align		4
.L_76:
        /*006c*/ 	.word	index@(.nv.constant0._Z21eliminar_rompecabezasPcPiS0_)
        /*0070*/ 	.short	0x0380
        /*0072*/ 	.short	0x0018


	//----- nvinfo : EIATTR_SW_WAR
	.align		4
.L_77:
        /*0074*/ 	.byte	0x04, 0x36
        /*0076*/ 	.short	(.L_79 - .L_78)
.L_78:
        /*0078*/ 	.word	0x00000008
.L_79:


//--------------------- .nv.info._Z12eliminar_tntPcPiS0_ --------------------------
	.section	.nv.info._Z12eliminar_tntPcPiS0_,"",@"SHT_CUDA_INFO"
	.sectionflags	@""
	.align	4


	//----- nvinfo : EIATTR_CUDA_API_VERSION
	.align		4
        /*0000*/ 	.byte	0x04, 0x37
        /*0002*/ 	.short	(.L_81 - .L_80)
.L_80:
        /*0004*/ 	.word	0x00000082


	//----- nvinfo : EIATTR_KPARAM_INFO
	.align		4
.L_81:
        /*0008*/ 	.byte	0x04, 0x17
        /*000a*/ 	.short	(.L_83 - .L_82)
.L_82:
        /*000c*/ 	.word	0x00000000
        /*0010*/ 	.short	0x0002
        /*0012*/ 	.short	0x0010
        /*0014*/ 	.byte	0x00, 0xf5, 0x21, 0x00


	//----- nvinfo : EIATTR_KPARAM_INFO
	.align		4
.L_83:
        /*0018*/ 	.byte	0x04, 0x17
        /*001a*/ 	.short	(.L_85 - .L_84)
.L_84:
        /*001c*/ 	.word	0x00000000
        /*0020*/ 	.short	0x0001
        /*0022*/ 	.short	0x0008
        /*0024*/ 	.byte	0x00, 0xf5, 0x21, 0x00


	//----- nvinfo : EIATTR_KPARAM_INFO
	.align		4
.L_85:
        /*0028*/ 	.byte	0x04, 0x17
        /*002a*/ 	.short	(.L_87 - .L_86)
.L_86:
        /*002c*/ 	.word	0x00000000
        /*0030*/ 	.short	0x0000
        /*0032*/ 	.short	0x0000
        /*0034*/ 	.byte	0x00, 0xf5, 0x21, 0x00


	//----- nvinfo : EIATTR_SPARSE_MMA_MASK
	.align		4
.L_87:
        /*0038*/ 	.byte	0x03, 0x50
        /*003a*/ 	.short	0x0000


	//----- nvinfo : EIATTR_MAXREG_COUNT
	.align		4
        /*003c*/ 	.byte	0x03, 0x1b
        /*003e*/ 	.short	0x00ff


	//----- nvinfo : EIATTR_MERCURY_ISA_VERSION
	.align		4
        /*0040*/ 	.byte	0x03, 0x5f
        /*0042*/ 	.short	0x0101


	//----- nvinfo : EIATTR_INT_WARP_WIDE_INSTR_OFFSETS
	.align		4
        /*0044*/ 	.byte	0x04, 0x31
        /*0046*/ 	.short	(.L_89 - .L_88)


	//   ....[0]....
.L_88:
        /*0048*/ 	.word	0x000005d0


	//----- nvinfo : EIATTR_VRC_CTA_INIT_COUNT
	.align		4
.L_89:
        /*004c*/ 	.byte	0x02, 0x4a
	.zero		1
	.zero		1


	//----- nvinfo : EIATTR_EXIT_INSTR_OFFSETS
	.align		4
        /*0050*/ 	.byte	0x04, 0x1c
        /*0052*/ 	.short	(.L_91 - .L_90)


	//   ....[0]....
.L_90:
        /*0054*/ 	.word	0x00000570


	//   ....[1]....
        /*0058*/ 	.word	0x000006b0


	//----- nvinfo : EIATTR_CRS_STACK_SIZE
	.align		4
.L_91:
        /*005c*/ 	.byte	0x04, 0x1e
        /*005e*/ 	.short	(.L_93 - .L_92)
.L_92:
        /*0060*/ 	.word	0x00000000


	//----- nvinfo : EIATTR_CBANK_PARAM_SIZE
	.align		4
.L_93:
        /*0064*/ 	.byte	0x03, 0x19
        /*0066*/ 	.short	0x0018


	//----- nvinfo : EIATTR_PARAM_CBANK
	.align		4
        /*0068*/ 	.byte	0x04, 0x0a
        /*006a*/ 	.short	(.L_95 - .L_94)
	.align		4
.L_94:
        /*006c*/ 	.word	index@(.nv.constant0._Z12eliminar_tntPcPiS0_)
        /*0070*/ 	.short	0x0380
        /*0072*/ 	.short	0x0018


	//----- nvinfo : EIATTR_SW_WAR
	.align		4
.L_95:
        /*0074*/ 	.byte	0x04, 0x36
        /*0076*/ 	.short	(.L_97 - .L_96)
.L_96:
        /*0078*/ 	.word	0x00000008
.L_97:


//--------------------- .nv.info._Z14eliminar_bombaPcPiS0_i --------------------------
	.section	.nv.info._Z14eliminar_bombaPcPiS0_i,"",@"SHT_CUDA_INFO"
	.sectionflags	@""
	.align	4


	//----- nvinfo : EIATTR_CUDA_API_VERSION
	.align		4
        /*0000*/ 	.byte	0x04, 0x37
        /*0002*/ 	.short	(.L_99 - .L_98)
.L_98:
        /*0004*/ 	.word	0x00000082


	//----- nvinfo : EIATTR_KPARAM_INFO
	.align		4
.L_99:
        /*0008*/ 	.byte	0x04, 0x17
        /*000a*/ 	.short	(.L_101 - .L_100)
.L_100:
        /*000c*/ 	.word	0x00000000
        /*0010*/ 	.short	0x0003
        /*0012*/ 	.short	0x0018
        /*0014*/ 	.byte	0x00, 0xf0, 0x11, 0x00


	//----- nvinfo : EIATTR_KPARAM_INFO
	.align		4
.L_101:
        /*0018*/ 	.byte	0x04, 0x17
        /*001a*/ 	.short	(.L_103 - .L_102)
.L_102:
        /*001c*/ 	.word	0x00000000
        /*0020*/ 	.short	0x0002
        /*0022*/ 	.short	0x0010
        /*0024*/ 	.byte	0x00, 0xf5, 0x21, 0x00


	//----- nvinfo : EIATTR_KPARAM_INFO
	.align		4
.L_103:
        /*0028*/ 	.byte	0x04, 0x17
        /*002a*/ 	.short	(.L_105 - .L_104)
.L_104:
        /*002c*/ 	.word	0x00000000
        /*0030*/ 	.short	0x0001
        /*0032*/ 	.short	0x0008
        /*0034*/ 	.byte	0x00, 0xf5, 0x21, 0x00


	//----- nvinfo : EIATTR_KPARAM_INFO
	.align		4
.L_105:
        /*0038*/ 	.byte	0x04, 0x17
        /*003a*/ 	.short	(.L_107 - .L_106)
.L_106:
        /*003c*/ 	.word	0x00000000
        /*0040*/ 	.short	0x0000
        /*0042*/ 	.short	0x0000
        /*0044*/ 	.byte	0x00, 0xf5, 0x21, 0x00


	//----- nvinfo : EIATTR_SPARSE_MMA_MASK
	.align		4
.L_107:
        /*0048*/ 	.byte	0x03, 0x50
        /*004a*/ 	.short	0x0000


	//----- nvinfo : EIATTR_MAXREG_COUNT
	.align		4
        /*004c*/ 	.byte	0x03, 0x1b
        /*004e*/ 	.short	0x00ff


	//----- nvinfo : EIATTR_MERCURY_ISA_VERSION
	.align		4
        /*0050*/ 	.byte	0x03, 0x5f
        /*0052*/ 	.short	0x0101


	//----- nvinfo : EIATTR_INT_WARP_WIDE_INSTR_OFFSETS
	.align		4
        /*0054*/ 	.byte	0x04, 0x31
        /*0056*/ 	.short	(.L_109 - .L_108)


	//   ....[0]....
.L_108:
        /*0058*/ 	.word	0x000001a0


	//----- nvinfo : EIATTR_VRC_CTA_INIT_COUNT
	.align		4
.L_109:
        /*005c*/ 	.byte	0x02, 0x4a
	.zero		1
	.zero		1


	//----- nvinfo : EIATTR_EXIT_INSTR_OFFSETS
	.align		4
        /*0060*/ 	.byte	0x04, 0x1c
        /*0062*/ 	.short	(.L_111 - .L_110)


	//   ....[0]....
.L_110:
        /*0064*/ 	.word	0x000000c0


	//   ....[1]....
        /*0068*/ 	.word	0x00000160


	//   ....[2]....
        /*006c*/ 	.word	0x00000270


	//   ....[3]....
        /*0070*/ 	.word	0x000002b0


	//   ....[4]....
        /*0074*/ 	.word	0x00000380


	//----- nvinfo : EIATTR_CBANK_PARAM_SIZE
	.align		4
.L_111:
        /*0078*/ 	.byte	0x03, 0x19
        /*007a*/ 	.short	0x001c


	//----- nvinfo : EIATTR_PARAM_CBANK
	.align		4
        /*007c*/ 	.byte	0x04, 0x0a
        /*007e*/ 	.short	(.L_113 - .L_112)
	.align		4
.L_112:
        /*0080*/ 	.word	index@(.nv.constant0._Z14eliminar_bombaPcPiS0_i)
        /*0084*/ 	.short	0x0380
        /*0086*/ 	.short	0x001c


	//----- nvinfo : EIATTR_SW_WAR
	.align		4
.L_113:
        /*0088*/ 	.byte	0x04, 0x36
        /*008a*/ 	.short	(.L_115 - .L_114)
.L_114:
        /*008c*/ 	.word	0x00000008
.L_115:


//--------------------- .nv.info._Z15colocar_fichaEXPcPiS0_P17curandStateXORWOW --------------------------
	.section	.nv.info._Z15colocar_fichaEXPcPiS0_P17curandStateXORWOW,"",@"SHT_CUDA_INFO"
	.sectionflags	@""
	.align	4


	//----- nvinfo : EIATTR_CUDA_API_VERSION
	.align		4
        /*0000*/ 	.byte	0x04, 0x37
        /*0002*/ 	.short	(.L_117 - .L_116)
.L_116:
        /*0004*/ 	.word	0x00000082


	//----- nvinfo : EIATTR_KPARAM_INFO
	.align		4
.L_117:
        /*0008*/ 	.byte	0x04, 0x17
        /*000a*/ 	.short	(.L_119 - .L_118)
.L_118:
        /*000c*/ 	.word	0x00000000
        /*0010*/ 	.short	0x0003
        /*0012*/ 	.short	0x0018
        /*0014*/ 	.byte	0x00, 0xf5, 0x21, 0x00


	//----- nvinfo : EIATTR_KPARAM_INFO
	.align		4
.L_119:
        /*0018*/ 	.byte	0x04, 0x17
        /*001a*/ 	.short	(.L_121 - .L_120)
.L_120:
        /*001c*/ 	.word	0x00000000
        /*0020*/ 	.short	0x0002
        /*0022*/ 	.short	0x0010
        /*0024*/ 	.byte	0x00, 0xf5, 0x21, 0x00


	//----- nvinfo : EIATTR_KPARAM_INFO
	.align		4
.L_121:
        /*0028*/ 	.byte	0x04, 0x17
        /*002a*/ 	.short	(.L_123 - .L_122)
.L_122:
        /*002c*/ 	.word	0x00000000
        /*0030*/ 	.short	0x0001
        /*0032*/ 	.short	0x0008
        /*0034*/ 	.byte	0x00, 0xf5, 0x21, 0x00


	//----- nvinfo : EIATTR_KPARAM_INFO
	.align		4
.L_123:
        /*0038*/ 	.byte	0x04, 0x17
        /*003a*/ 	.short	(.L_125 - .L_124)
.L_124:
        /*003c*/ 	.word	0x00000000
        /*0040*/ 	.short	0x0000
        /*0042*/ 	.short	0x0000
        /*0044*/ 	.byte	0x00, 0xf5, 0x21, 0x00


	//----- nvinfo : EIATTR_SPARSE_MMA_MASK
	.align		4
.L_125:
        /*0048*/ 	.byte	0x03, 0x50
        /*004a*/ 	.short	0x0000


	//----- nvinfo : EIATTR_MAXREG_COUNT
	.align		4
        /*004c*/ 	.byte	0x03, 0x1b
        /*004e*/ 	.short	0x00ff


	//----- nvinfo : EIATTR_MERCURY_ISA_VERSION
	.align		4
        /*0050*/ 	.byte	0x03, 0x5f
        /*0052*/ 	.short	0x0101


	//----- nvinfo : EIATTR_INT_WARP_WIDE_INSTR_OFFSETS
	.align		4
        /*0054*/ 	.byte	0x04, 0x31
        /*0056*/ 	.short	(.L_127 - .L_126)


	//   ....[0]....
.L_126:
        /*0058*/ 	.word	0x00000740


	//----- nvinfo : EIATTR_VRC_CTA_INIT_COUNT
	.align		4
.L_127:
        /*005c*/ 	.byte	0x02, 0x4a
	.zero		1
	.zero		1


	//----- nvinfo : EIATTR_EXIT_INSTR_OFFSETS
	.align		4
        /*0060*/ 	.byte	0x04, 0x1c
        /*0062*/ 	.short	(.L_129 - .L_128)


	//   ....[0]....
.L_128:
        /*0064*/ 	.word	0x00000120


	//   ....[1]....
        /*0068*/ 	.word	0x00000270


	//   ....[2]....
        /*006c*/ 	.word	0x00000320


	//   ....[3]....
        /*0070*/ 	.word	0x00000410


	//   ....[4]....
        /*0074*/ 	.word	0x000004a0


	//   ....[5]....
        /*0078*/ 	.word	0x000004c0


	//   ....[6]....
        /*007c*/ 	.word	0x00000710


	//   ....[7]....
        /*0080*/ 	.word	0x00000790


	//----- nvinfo : EIATTR_INDIRECT_BRANCH_TARGETS
	.align		4
.L_129:
        /*0084*/ 	.byte	0x04, 0x34
        /*0086*/ 	.short	(.L_131 - .L_130)


	//   ....[0]....
.L_130:
        /*0088*/ 	.word	.L_x_38@srel
        /*008c*/ 	.short	0x0
        /*008e*/ 	.short	0x0
        /*0090*/ 	.word	0x3
        /*0094*/ 	.word	.L_x_39@srel
        /*0098*/ 	.word	.L_x_40@srel
        /*009c*/ 	.word	.L_x_41@srel


	//   ....[1]....
        /*00a0*/ 	.word	.L_x_42@srel
        /*00a4*/ 	.short	0x0
        /*00a6*/ 	.short	0x0
        /*00a8*/ 	.word	0x3
        /*00ac*/ 	.word	.L_x_43@srel
        /*00b0*/ 	.word	.L_x_44@srel
        /*00b4*/ 	.word	.L_x_41@srel


	//----- nvinfo : EIATTR_CRS_STACK_SIZE
	.align		4
.L_131:
        /*00b8*/ 	.byte	0x04, 0x1e
        /*00ba*/ 	.short	(.L_133 - .L_132)
.L_132:
        /*00bc*/ 	.word	0x00000000


	//----- nvinfo : EIATTR_CBANK_PARAM_SIZE
	.align		4
.L_133:
        /*00c0*/ 	.byte	0x03, 0x19
        /*00c2*/ 	.short	0x0020


	//----- nvinfo : EIATTR_PARAM_CBANK
	.align		4
        /*00c4*/ 	.byte	0x04, 0x0a
        /*00c6*/ 	.short	(.L_135 - .L_134)
	.align		4
.L_134:
        /*00c8*/ 	.word	index@(.nv.constant0._Z15colocar_fichaEXPcPiS0_P17curandStateXORWOW)
        /*00cc*/ 	.short	0x0380
        /*00ce*/ 	.short	0x0020


	//----- nvinfo : EIATTR_SW_WAR
	.align		4
.L_135:
        /*00d0*/ 	.byte	0x04, 0x36
        /*00d2*/ 	.short	(.L_137 - .L_136)
.L_136:
        /*00d4*/ 	.word	0x00000008
.L_137:


//--------------------- .nv.info._Z15eliminar_fichasPcPiS0_ --------------------------
	.section	.nv.info._Z15eliminar_fichasPcPiS0_,"",@"SHT_CUDA_INFO"
	.sectionflags	@""
	.align	4


	//----- nvinfo : EIATTR_CUDA_API_VERSION
	.align		4
        /*0000*/ 	.byte	0x04, 0x37
        /*0002*/ 	.short	(.L_139 - .L_138)
.L_138:
        /*0004*/ 	.word	0x00000082


	//----- nvinfo : EIATTR_KPARAM_INFO
	.align		4
.L_139:
        /*0008*/ 	.byte	0x04, 0x17
        /*000a*/ 	.short	(.L_141 - .L_140)
.L_140:
        /*000c*/ 	.word	0x00000000
        /*0010*/ 	.short	0x0002
        /*0012*/ 	.short	0x0010
        /*0014*/ 	.byte	0x00, 0xf5, 0x21, 0x00


	//----- nvinfo : EIATTR_KPARAM_INFO
	.align		4
.L_141:
        /*0018*/ 	.byte	0x04, 0x17
        /*001a*/ 	.short	(.L_143 - .L_142)
.L_142:
        /*001c*/ 	.word	0x00000000
        /*0020*/ 	.short	0x0001
        /*0022*/ 	.short	0x0008
        /*0024*/ 	.byte	0x00, 0xf5, 0x21, 0x00


	//----- nvinfo : EIATTR_KPARAM_INFO
	.align		4
.L_143:
        /*0028*/ 	.byte	0x04, 0x17
        /*002a*/ 	.short	(.L_145 - .L_144)
.L_144:
        /*002c*/ 	.word	0x00000000
        /*0030*/ 	.short	0x0000
        /*0032*/ 	.short	0x0000
        /*0034*/ 	.byte	0x00, 0xf5, 0x21, 0x00


	//----- nvinfo : EIATTR_SPARSE_MMA_MASK
	.align		4
.L_145:
        /*0038*/ 	.byte	0x03, 0x50
        /*003a*/ 	.short	0x0000


	//----- nvinfo : EIATTR_MAXREG_COUNT
	.align		4
        /*003c*/ 	.byte	0x03, 0x1b
        /*003e*/ 	.short	0x00ff


	//----- nvinfo : EIATTR_NUM_BARRIERS
	.align		4
        /*0040*/ 	.byte	0x02, 0x4c
        /*0042*/ 	.byte	0x01
	.zero		1


	//----- nvinfo : EIATTR_MERCURY_ISA_VERSION
	.align		4
        /*0044*/ 	.byte	0x03, 0x5f
        /*0046*/ 	.short	0x0101


	//----- nvinfo : EIATTR_INT_WARP_WIDE_INSTR_OFFSETS
	.align		4
        /*0048*/ 	.byte	0x04, 0x31
        /*004a*/ 	.short	(.L_147 - .L_146)


	//   ....[0]....
.L_146:
        /*004c*/ 	.word	0x000004b0


	//----- nvinfo : EIATTR_VRC_CTA_INIT_COUNT
	.align		4
.L_147:
        /*0050*/ 	.byte	0x02, 0x4a
	.zero		1
	.zero		1


	//----- nvinfo : EIATTR_EXIT_INSTR_OFFSETS
	.align		4
        /*0054*/ 	.byte	0x04, 0x1c
        /*0056*/ 	.short	(.L_149 - .L_148)


	//   ....[0]....
.L_148:
        /*0058*/ 	.word	0x000005d0


	//----- nvinfo : EIATTR_CRS_STACK_SIZE
	.align		4
.L_149:
        /*005c*/ 	.byte	0x04, 0x1e
        /*005e*/ 	.short	(.L_151 - .L_150)
.L_150:
        /*0060*/ 	.word	0x00000000


	//----- nvinfo : EIATTR_CBANK_PARAM_SIZE
	.align		4
.L_151:
        /*0064*/ 	.byte	0x03, 0x19
        /*0066*/ 	.short	0x0018


	//----- nvinfo : EIATTR_PARAM_CBANK
	.align		4
        /*0068*/ 	.byte	0x04, 0x0a
        /*006a*/ 	.short	(.L_153 - .L_152)
	.align		4
.L_152:
        /*006c*/ 	.word	index@(.nv.constant0._Z15eliminar_fichasPcPiS0_)
        /*0070*/ 	.short	0x0380
        /*0072*/ 	.short	0x0018


	//----- nvinfo : EIATTR_SW_WAR
	.align		4
.L_153:
        /*0074*/ 	.byte	0x04, 0x36
        /*0076*/ 	.short	(.L_155 - .L_154)
.L_154:
        /*0078*/ 	.word	0x00000008
.L_155:


//--------------------- .nv.info._Z12bajar_fichasPc --------------------------
	.section	.nv.info._Z12bajar_fichasPc,"",@"SHT_CUDA_INFO"
	.sectionflags	@""
	.align	4


	//----- nvinfo : EIATTR_CUDA_API_VERSION
	.align		4
        /*0000*/ 	.byte	0x04, 0x37
        /*0002*/ 	.short	(.L_157 - .L_156)
.L_156:
        /*0004*/ 	.word	0x00000082


	//----- nvinfo : EIATTR_KPARAM_INFO
	.align		4
.L_157:
        /*0008*/ 	.byte	0x04, 0x17
        /*000a*/ 	.short	(.L_159 - .L_158)
.L_158:
        /*000c*/ 	.word	0x00000000
        /*0010*/ 	.short	0x0000
        /*0012*/ 	.short	0x0000
        /*0014*/ 	.byte	0x00, 0xf5, 0x21, 0x00


	//----- nvinfo : EIATTR_SPARSE_MMA_MASK
	.align		4
.L_159:
        /*0018*/ 	.byte	0x03, 0x50
        /*001a*/ 	.short	0x0000


	//----- nvinfo : EIATTR_MAXREG_COUNT
	.align		4
        /*001c*/ 	.byte	0x03, 0x1b
        /*001e*/ 	.short	0x00ff


	//----- nvinfo : EIATTR_MERCURY_ISA_VERSION
	.align		4
        /*0020*/ 	.byte	0x03, 0x5f
        /*0022*/ 	.short	0x0101


	//----- nvinfo : EIATTR_VRC_CTA_INIT_COUNT
	.align		4
        /*0024*/ 	.byte	0x02, 0x4a
	.zero		1
	.zero		1


	//----- nvinfo : EIATTR_EXIT_INSTR_OFFSETS
	.align		4
        /*0028*/ 	.byte	0x04, 0x1c
        /*002a*/ 	.short	(.L_161 - .L_160)


	//   ....[0]....
.L_160:
        /*002c*/ 	.word	0x000000c0


	//   ....[1]....
        /*0030*/ 	.word	0x00000110


	//   ....[2]....
        /*0034*/ 	.word	0x000002c0


	//----- nvinfo : EIATTR_CRS_STACK_SIZE
	.align		4
.L_161:
        /*0038*/ 	.byte	0x04, 0x1e
        /*003a*/ 	.short	(.L_163 - .L_162)
.L_162:
        /*003c*/ 	.word	0x00000000


	//----- nvinfo : EIATTR_CBANK_PARAM_SIZE
	.align		4
.L_163:
        /*0040*/ 	.byte	0x03, 0x19
        /*0042*/ 	.short	0x0008


	//----- nvinfo : EIATTR_PARAM_CBANK
	.align		4
        /*0044*/ 	.byte	0x04, 0x0a
        /*0046*/ 	.short	(.L_165 - .L_164)
	.align		4
.L_164:
        /*0048*/ 	.word	index@(.nv.constant0._Z12bajar_fichasPc)
        /*004c*/ 	.short	0x0380
        /*004e*/ 	.short	0x0008


	//----- nvinfo : EIATTR_SW_WAR
	.align		4
.L_165:
        /*0050*/ 	.byte	0x04, 0x36
        /*0052*/ 	.short	(.L_167 - .L_166)
.L_166:
        /*0054*/ 	.word	0x00000008
.L_167:


//--------------------- .nv.info._Z14generar_fichasPcP17curandStateXORWOWPi --------------------------
	.section	.nv.info._Z14generar_fichasPcP17curandStateXORWOWPi,"",@"SHT_CUDA_INFO"
	.sectionflags	@""
	.align	4


	//----- nvinfo : EIATTR_CUDA_API_VERSION
	.align		4
        /*0000*/ 	.byte	0x04, 0x37
        /*0002*/ 	.short	(.L_169 - .L_168)
.L_168:
        /*0004*/ 	.word	0x00000082


	//----- nvinfo : EIATTR_KPARAM_INFO
	.align		4
.L_169:
        /*0008*/ 	.byte	0x04, 0x17
        /*000a*/ 	.short	(.L_171 - .L_170)
.L_170:
        /*000c*/ 	.word	0x00000000
        /*0010*/ 	.short	0x0002
        /*0012*/ 	.short	0x0010
        /*0014*/ 	.byte	0x00, 0xf5, 0x21, 0x00


	//----- nvinfo : EIATTR_KPARAM_INFO
	.align		4
.L_171:
        /*0018*/ 	.byte	0x04, 0x17
        /*001a*/ 	.short	(.L_173 - .L_172)
.L_172:
        /*001c*/ 	.word	0x00000000
        /*0020*/ 	.short	0x0001
        /*0022*/ 	.short	0x0008
        /*0024*/ 	.byte	0x00, 0xf5, 0x21, 0x00


	//----- nvinfo : EIATTR_KPARAM_INFO
	.align		4
.L_173:
        /*0028*/ 	.byte	0x04, 0x17
        /*002a*/ 	.short	(.L_175 - .L_174)
.L_174:
        /*002c*/ 	.word	0x00000000
        /*0030*/ 	.short	0x0000
        /*0032*/ 	.short	0x0000
        /*0034*/ 	.byte	0x00, 0xf5, 0x21, 0x00


	//----- nvinfo : EIATTR_SPARSE_MMA_MASK
	.align		4
.L_175:
        /*0038*/ 	.byte	0x03, 0x50
        /*003a*/ 	.short	0x0000


	//----- nvinfo : EIATTR_MAXREG_COUNT
	.align		4
        /*003c*/ 	.byte	0x03, 0x1b
        /*003e*/ 	.short	0x00ff


	//----- nvinfo : EIATTR_MERCURY_ISA_VERSION
	.align		4
        /*0040*/ 	.byte	0x03, 0x5f
        /*0042*/ 	.short	0x0101


	//----- nvinfo : EIATTR_INT_WARP_WIDE_INSTR_OFFSETS
	.align		4
        /*0044*/ 	.byte	0x04, 0x31
        /*0046*/ 	.short	(.L_177 - .L_176)


	//   ....[0]....
.L_176:
        /*0048*/ 	.word	0x00000340


	//----- nvinfo : EIATTR_VRC_CTA_INIT_COUNT
	.align		4
.L_177:
        /*004c*/ 	.byte	0x02, 0x4a
	.zero		1
	.zero		1


	//----- nvinfo : EIATTR_EXIT_INSTR_OFFSETS
	.align		4
        /*0050*/ 	.byte	0x04, 0x1c
        /*0052*/ 	.short	(.L_179 - .L_178)


	//   ....[0]....
.L_178:
        /*0054*/ 	.word	0x000000d0


	//   ....[1]....
        /*0058*/ 	.word	0x00000150


	//   ....[2]....
        /*005c*/ 	.word	0x00000450


	//----- nvinfo : EIATTR_CBANK_PARAM_SIZE
	.align		4
.L_179:
        /*0060*/ 	.byte	0x03, 0x19
        /*0062*/ 	.short	0x0018


	//----- nvinfo : EIATTR_PARAM_CBANK
	.align		4
        /*0064*/ 	.byte	0x04, 0x0a
        /*0066*/ 	.short	(.L_181 - .L_180)
	.align		4
.L_180:
        /*0068*/ 	.word	index@(.nv.constant0._Z14generar_fichasPcP17curandStateXORWOWPi)
        /*006c*/ 	.short	0x0380
        /*006e*/ 	.short	0x0018


	//----- nvinfo : EIATTR_SW_WAR
	.align		4
.L_181:
        /*0070*/ 	.byte	0x04, 0x36
        /*0072*/ 	.short	(.L_183 - .L_182)
.L_182:
        /*0074*/ 	.word	0x00000008
.L_183:


//--------------------- .nv.info._Z12setup_kernelP17curandStateXORWOWm --------------------------
	.section	.nv.info._Z12setup_kernelP17curandStateXORWOWm,"",@"SHT_CUDA_INFO"
	.sectionflags	@""
	.align	4


	//----- nvinfo : EIATTR_CUDA_API_VERSION
	.align		4
        /*0000*/ 	.byte	0x04, 0x37
        /*0002*/ 	.short	(.L_185 - .L_184)
.L_184:
        /*0004*/ 	.word	0x00000082


	//----- nvinfo : EIATTR_KPARAM_INFO
	.align		4
.L_185:
        /*0008*/ 	.byte	0x04, 0x17
        /*000a*/ 	.short	(.L_187 - .L_186)
.L_186:
        /*000c*/ 	.word	0x00000000
        /*0010*/ 	.short	0x0001
        /*0012*/ 	.short	0x0008
        /*0014*/ 	.byte	0x00, 0xf0, 0x21, 0x00


	//----- nvinfo : EIATTR_KPARAM_INFO
	.align		4
.L_187:
        /*0018*/ 	.byte	0x04, 0x17
        /*001a*/ 	.short	(.L_189 - .L_188)
.L_188:
        /*001c*/ 	.word	0x00000000
        /*0020*/ 	.short	0x0000
        /*0022*/ 	.short	0x0000
        /*0024*/ 	.byte	0x00, 0xf5, 0x21, 0x00


	//----- nvinfo : EIATTR_SPARSE_MMA_MASK
	.align		4
.L_189:
        /*0028*/ 	.byte	0x03, 0x50
        /*002a*/ 	.short	0x0000


	//----- nvinfo : EIATTR_MAXREG_COUNT
	.align		4
        /*002c*/ 	.byte	0x03, 0x1b
        /*002e*/ 	.short	0x00ff


	//----- nvinfo : EIATTR_MERCURY_ISA_VERSION
	.align		4
        /*0030*/ 	.byte	0x03, 0x5f
        /*0032*/ 	.short	0x0101


	//----- nvinfo : EIATTR_VRC_CTA_INIT_COUNT
	.align		4
        /*0034*/ 	.byte	0x02, 0x4a
	.zero		1
	.zero		1


	//----- nvinfo : EIATTR_EXIT_INSTR_OFFSETS
	.align		4
        /*0038*/ 	.byte	0x04, 0x1c
        /*003a*/ 	.short	(.L_191 - .L_190)


	//   ....[0]....
.L_190:
        /*003c*/ 	.word	0x000000e0


	//   ....[1]....
        /*0040*/ 	.word	0x00000f70


	//----- nvinfo : EIATTR_CRS_STACK_SIZE
	.align		4
.L_191:
        /*0044*/ 	.byte	0x04, 0x1e
        /*0046*/ 	.short	(.L_193 - .L_192)
.L_192:
        /*0048*/ 	.word	0x00000000


	//----- nvinfo : EIATTR_CBANK_PARAM_SIZE
	.align		4
.L_193:
        /*004c*/ 	.byte	0x03, 0x19
        /*004e*/ 	.short	0x0010


	//----- nvinfo : EIATTR_PARAM_CBANK
	.align		4
        /*0050*/ 	.byte	0x04, 0x0a
        /*0052*/ 	.short	(.L_195 - .L_194)
	.align		4
.L_194:
        /*0054*/ 	.word	index@(.nv.constant0._Z12setup_kernelP17curandStateXORWOWm)
        /*0058*/ 	.short	0x0380
        /*005a*/ 	.short	0x0010


	//----- nvinfo : EIATTR_SW_WAR
	.align		4
.L_195:
        /*005c*/ 	.byte	0x04, 0x36
        /*005e*/ 	.short	(.L_197 - .L_196)
.L_196:
        /*0060*/ 	.word	0x00000008
.L_197:


//--------------------- .nv.callgraph             --------------------------
	.section	.nv.callgraph,"",@"SHT_CUDA_CALLGRAPH"
	.align	4
	.sectionentsize	8
	.align		4
        /*0000*/ 	.word	0x00000000
	.align		4
        /*0004*/ 	.word	0xffffffff
	.align		4
        /*0008*/ 	.word	0x00000000
	.align		4
        /*000c*/ 	.word	0xfffffffe
	.align		4
        /*0010*/ 	.word	0x00000000
	.align		4
        /*0014*/ 	.word	0xfffffffd
	.align		4
        /*0018*/ 	.word	0x00000000
	.align		4
        /*001c*/ 	.word	0xfffffffc


//--------------------- .nv.constant4             --------------------------
	.section	.nv.constant4,"a",@progbits
	.align	8
	.align		8
.nv.constant4:
        /*0000*/ 	.dword	precalc_xorwow_matrix
	.align		8
        /*0008*/ 	.dword	precalc_xorwow_offset_matrix
	.align		8
        /*0010*/ 	.dword	mrg32k3aM1
	.align		8
        /*0018*/ 	.dword	mrg32k3aM2
	.align		8
        /*0020*/ 	.dword	mrg32k3aM1SubSeq
	.align		8
        /*0028*/ 	.dword	mrg32k3aM2SubSeq
	.align		8
        /*0030*/ 	.dword	mrg32k3aM1Seq
	.align		8
        /*0038*/ 	.dword	mrg32k3aM2Seq


//--------------------- .nv.constant3             --------------------------
	.section	.nv.constant3,"a",@progbits
	.align	8
.nv.constant3:
	.type		__cr_lgamma_table,@object
	.size		__cr_lgamma_table,(dev_N - __cr_lgamma_table)
__cr_lgamma_table:
        /*0000*/ 	.byte	0x00, 0x00, 0x00, 0x00, 0x00, 0x00, 0x00, 0x00, 0x00, 0x00, 0x00, 0x00, 0x00, 0x00, 0x00, 0x00
        /*0010*/ 	.byte	0xef, 0x39, 0xfa, 0xfe, 0x42, 0x2e, 0xe6, 0x3f, 0x02, 0x20, 0x2a, 0xfa, 0x0b, 0xab, 0xfc, 0x3f
        /*0020*/ 	.byte	0xf9, 0x2c, 0x92, 0x7c, 0xa7, 0x6c, 0x09, 0x40, 0xc9, 0x79, 0x44, 0x3c, 0x64, 0x26, 0x13, 0x40
        /*0030*/ 	.byte	0xca, 0x01, 0xcf, 0x3a, 0x27, 0x51, 0x1a, 0x40, 0x30, 0xcc, 0x2d, 0xf3, 0xe1, 0x0c, 0x21, 0x40
        /*0040*/ 	.byte	0x0d, 0xb7, 0xfc, 0x82, 0x8e, 0x35, 0x25, 0x40
	.type		dev_N,@object
	.size		dev_N,(dev_M - dev_N)
dev_N:
	.zero		4
	.type		dev_M,@object
	.size		dev_M,(dev_DIF - dev_M)
dev_M:
	.zero		4
	.type		dev_DIF,@object
	.size		dev_DIF,(.L_11 - dev_DIF)
dev_DIF:
	.zero		4
.L_11:


//--------------------- .nv.constant2._Z15colocar_fichaEXPcPiS0_P17curandStateXORWOW --------------------------
	.section	.nv.constant2._Z15colocar_fichaEXPcPiS0_P17curandStateXORWOW,"a",@progbits
	.sectionflags	@""
	.align	4
.nv.constant2._Z15colocar_fichaEXPcPiS0_P17curandStateXORWOW:
        /*0000*/ 	.byte	0x80, 0x02, 0x00, 0x00, 0xf0, 0x01, 0x00, 0x00, 0xb0, 0x04, 0x00, 0x00, 0x20, 0x04, 0x00, 0x00
        /*0010*/ 	.byte	0x90, 0x03, 0x00, 0x00, 0xb0, 0x04, 0x00, 0x00


//--------------------- .text._Z21eliminar_rompecabezasPcPiS0_ --------------------------
	.section	.text._Z21eliminar_rompecabezasPcPiS0_,"ax",@progbits
	.align	128
        .global         _Z21eliminar_rompecabezasPcPiS0_
        .type           _Z21eliminar_rompecabezasPcPiS0_,@function
        .size           _Z21eliminar_rompecabezasPcPiS0_,(.L_x_48 - _Z21eliminar_rompecabezasPcPiS0_)
        .other          _Z21eliminar_rompecabezasPcPiS0_,@"STO_CUDA_ENTRY STV_DEFAULT"
_Z21eliminar_rompecabezasPcPiS0_:
.text._Z21eliminar_rompecabezasPcPiS0_:
[----:B------:R-:W-:Y:S08]  /*0000*/  LDC R1, c[0x0][0x37c] ;  /* 0x0000df00ff017b82 */ /* 0x000ff00000000800 */
[----:B------:R-:W0:Y:S01]  /*0010*/  LDC.64 R4, c[0x0][0x388] ;  /* 0x0000e200ff047b82 */ /* 0x000e220000000a00 */
[----:B------:R-:W0:Y:S01]  /*0020*/  LDCU.64 UR6, c[0x0][0x358] ;  /* 0x00006b00ff0677ac */ /* 0x000e220008000a00 */
[----:B------:R-:W1:Y:S01]  /*0030*/  S2R R11, SR_TID.Y ;  /* 0x00000000000b7919 */ /* 0x000e620000002200 */
[----:B------:R-:W2:Y:S05]  /*0040*/  LDCU UR8, c[0x3][0x48] ;  /* 0x00c00900ff0877ac */ /* 0x000eaa0008000800 */
[----:B------:R-:W3:Y:S01]  /*0050*/  LDC R8, c[0x0][0x360] ;  /* 0x0000d800ff087b82 */ /* 0x000ee20000000800 */
[----:B------:R-:W3:Y:S01]  /*0060*/  S2R R9, SR_TID.X ;  /* 0x0000000000097919 */ /* 0x000ee20000002100 */
[----:B------:R-:W4:Y:S06]  /*0070*/  LDCU UR9, c[0x3][0x4c] ;  /* 0x00c00980ff0977ac */ /* 0x000f2c0008000800 */
[----:B------:R-:W1:Y:S01]  /*0080*/  S2UR UR5, SR_CTAID.Y ;  /* 0x00000000000579c3 */ /* 0x000e620000002600 */
[----:B0-----:R-:W2:Y:S07]  /*0090*/  LDG.E R0, desc[UR6][R4.64+0x4] ;  /* 0x0000040604007981 */ /* 0x001eae000c1e1900 */
[----:B------:R-:W0:Y:S01]  /*00a0*/  LDC.64 R2, c[0x0][0x380] ;  /* 0x0000e000ff027b82 */ /* 0x000e220000000a00 */
[----:B------:R-:W2:Y:S07]  /*00b0*/  LDG.E R7, desc[UR6][R4.64] ;  /* 0x0000000604077981 */ /* 0x000eae000c1e1900 */
[----:B------:R-:W1:Y:S08]  /*00c0*/  LDC R6, c[0x0][0x364] ;  /* 0x0000d900ff067b82 */ /* 0x000e700000000800 */
[----:B------:R-:W3:Y:S01]  /*00d0*/  S2UR UR4, SR_CTAID.X ;  /* 0x00000000000479c3 */ /* 0x000ee20000002500 */
[----:B--2---:R-:W-:-:S02]  /*00e0*/  IMAD R0, R0, UR8, R7 ;  /* 0x0000000800007c24 */ /* 0x004fc4000f8e0207 */
[----:B-1----:R-:W-:Y:S02]  /*00f0*/  IMAD R7, R6, UR5, R11 ;  /* 0x0000000506077c24 */ /* 0x002fe4000f8e020b */
[----:B------:R-:W-:Y:S02]  /*0100*/  IMAD.SHL.U32 R6, R0, 0x2, RZ ;  /* 0x0000000200067824 */ /* 0x000fe400078e00ff */
[----:B---3--:R-:W-:Y:S01]  /*0110*/  IMAD R0, R8, UR4, R9 ;  /* 0x0000000408007c24 */ /* 0x008fe2000f8e0209 */
[C---:B----4-:R-:W-:Y:S02]  /*0120*/  ISETP.GE.AND P0, PT, R7.reuse, UR9, PT ;  /* 0x0000000907007c0c */ /* 0x050fe4000bf06270 */
[----:B0-----:R-:W-:Y:S02]  /*0130*/  IADD3 R4, P1, PT, R6, R2, RZ ;  /* 0x0000000206047210 */ /* 0x001fe40007f3e0ff */
[----:B------:R-:W-:Y:S01]  /*0140*/  ISETP.GE.OR P0, PT, R0, UR8, P0 ;  /* 0x0000000800007c0c */ /* 0x000fe20008706670 */
[----:B------:R-:W-:Y:S01]  /*0150*/  IMAD R0, R7, UR8, R0 ;  /* 0x0000000807007c24 */ /* 0x000fe2000f8e0200 */
[----:B------:R-:W-:-:S05]  /*0160*/  LEA.HI.X.SX32 R5, R6, R3, 0x1, P1 ;  /* 0x0000000306057211 */ /* 0x000fca00008f0eff */
[----:B------:R0:W5:Y:S01]  /*0170*/  LDG.E.U8 R4, desc[UR6][R4.64+0x1] ;  /* 0x0000010604047981 */ /* 0x000162000c1e1100 */
[----:B------:R-:W-:Y:S06]  /*0180*/  BAR.SYNC.DEFER_BLOCKING 0x0 ;  /* 0x0000000000007b1d */ /* 0x000fec0000010000 */
[----:B------:R-:W-:Y:S05]  /*0190*/  @P0 EXIT ;  /* 0x000000000000094d */ /* 0x000fea0003800000 */
[----:B0-----:R-:W-:-:S05]  /*01a0*/  IMAD.SHL.U32 R5, R0, 0x2, RZ ;  /* 0x0000000200057824 */ /* 0x001fca00078e00ff */
[----:B------:R-:W-:-:S04]  /*01b0*/  IADD3 R2, P0, PT, R5, R2, RZ ;  /* 0x0000000205027210 */ /* 0x000fc80007f1e0ff */
[----:B------:R-:W-:-:S05]  /*01c0*/  LEA.HI.X.SX32 R3, R5, R3, 0x1, P0 ;  /* 0x0000000305037211 */ /* 0x000fca00000f0eff */
[----:B------:R-:W2:Y:S01]  /*01d0*/  LDG.E.U8 R7, desc[UR6][R2.64] ;  /* 0x0000000602077981 */ /* 0x000ea2000c1e1100 */
[----:B------:R-:W-:Y:S02]  /*01e0*/  ISETP.NE.AND P1, PT, R5, R6, PT ;  /* 0x000000060500720c */ /* 0x000fe40003f25270 */
[----:B--2--5:R-:W-:-:S13]  /*01f0*/  ISETP.NE.AND P0, PT, R7, R4, PT ;  /* 0x000000040700720c */ /* 0x024fda0003f05270 */
[----:B------:R-:W-:Y:S05]  /*0200*/  @P0 EXIT P1 ;  /* 0x000000000000094d */ /* 0x000fea0000800000 */
[----:B------:R-:W0:Y:S01]  /*0210*/  S2R R0, SR_LANEID ;  /* 0x0000000000007919 */ /* 0x000e220000000000 */
[----:B------:R-:W1:Y:S01]  /*0220*/  LDCU.64 UR4, c[0x0][0x390] ;  /* 0x00007200ff0477ac */ /* 0x000e620008000a00 */
[----:B------:R-:W-:Y:S02]  /*0230*/  VOTEU.ANY UR8, UPT, PT ;  /* 0x0000000000087886 */ /* 0x000fe400038e0100 */
[----:B------:R-:W-:Y:S02]  /*0240*/  UFLO.U32 UR9, UR8 ;  /* 0x00000008000972bd */ /* 0x000fe400080e0000 */
[----:B------:R-:W2:Y:S01]  /*0250*/  POPC R7, UR8 ;  /* 0x0000000800077d09 */ /* 0x000ea20008000000 */
[----:B-1----:R-:W-:-:S04]  /*0260*/  UIADD3 UR4, UP0, UPT, UR4, 0x4, URZ ;  /* 0x0000000404047890 */ /* 0x002fc8000ff1e0ff */
[----:B------:R-:W-:Y:S02]  /*0270*/  UIADD3.X UR5, UPT, UPT, URZ, UR5, URZ, UP0, !UPT ;  /* 0x00000005ff057290 */ /* 0x000fe400087fe4ff */
[----:B------:R-:W-:-:S04]  /*0280*/  IMAD.U32 R4, RZ, RZ, UR4 ;  /* 0x00000004ff047e24 */ /* 0x000fc8000f8e00ff */
[----:B------:R-:W-:Y:S01]  /*0290*/  IMAD.U32 R5, RZ, RZ, UR5 ;  /* 0x00000005ff057e24 */ /* 0x000fe2000f8e00ff */
[----:B0-----:R-:W-:Y:S01]  /*02a0*/  ISETP.EQ.U32.AND P0, PT, R0, UR9, PT ;  /* 0x0000000900007c0c */ /* 0x001fe2000bf02070 */
[----:B------:R-:W-:-:S05]  /*02b0*/  IMAD.MOV.U32 R0, RZ, RZ, 0x30 ;  /* 0x00000030ff007424 */ /* 0x000fca00078e00ff */
[----:B------:R-:W-:Y:S07]  /*02c0*/  STG.E.U8 desc[UR6][R2.64], R0 ;  /* 0x0000000002007986 */ /* 0x000fee000c101106 */
[----:B--2---:R-:W-:Y:S01]  /*02d0*/  @P0 REDG.E.ADD.STRONG.GPU desc[UR6][R4.64], R7 ;  /* 0x000000070400098e */ /* 0x004fe2000c12e106 */
[----:B------:R-:W-:Y:S05]  /*02e0*/  EXIT ;  /* 0x000000000000794d */ /* 0x000fea0003800000 */
.L_x_0:
[----:B------:R-:W-:-:S00]  /*02f0*/  BRA `(.L_x_0) ;  /* 0xfffffffc00fc7947 */ /* 0x000fc0000383ffff */
[----:B------:R-:W-:-:S00]  /*0300*/  NOP ;  /* 0x0000000000007918 */ /* 0x000fc00000000000 */
[----:B------:R-:W-:-:S00]  /*0310*/  NOP ;  /* 0x0000000000007918 */ /* 0x000fc00000000000 */
[----:B------:R-:W-:-:S00]  /*0320*/  NOP ;  /* 0x0000000000007918 */ /* 0x000fc00000000000 */
[----:B------:R-:W-:-:S00]  /*0330*/  NOP ;  /* 0x0000000000007918 */ /* 0x000fc00000000000 */
[----:B------:R-:W-:-:S00]  /*0340*/  NOP ;  /* 0x0000000000007918 */ /* 0x000fc00000000000 */
[----:B------:R-:W-:-:S00]  /*0350*/  NOP ;  /* 0x0000000000007918 */ /* 0x000fc00000000000 */
[----:B------:R-:W-:-:S00]  /*0360*/  NOP ;  /* 0x0000000000007918 */ /* 0x000fc00000000000 */
[----:B------:R-:W-:-:S00]  /*0370*/  NOP ;  /* 0x0000000000007918 */ /* 0x000fc00000000000 */
.L_x_48:


//--------------------- .text._Z12eliminar_tntPcPiS0_ --------------------------
	.section	.text._Z12eliminar_tntPcPiS0_,"ax",@progbits
	.align	128
        .global         _Z12eliminar_tntPcPiS0_
        .type           _Z12eliminar_tntPcPiS0_,@function
        .size           _Z12eliminar_tntPcPiS0_,(.L_x_47 - _Z12eliminar_tntPcPiS0_)
        .other          _Z12eliminar_tntPcPiS0_,@"STO_CUDA_ENTRY STV_DEFAULT"
_Z12eliminar_tntPcPiS0_:
.text._Z12eliminar_tntPcPiS0_:
[----:B------:R-:W-:Y:S08]  /*0000*/  LDC R1, c[0x0][0x37c] ;  /* 0x0000df00ff017b82 */ /* 0x000ff00000000800 */
[----:B------:R-:W0:Y:S01]  /*0010*/  LDC.64 R6, c[0x0][0x388] ;  /* 0x0000e200ff067b82 */ /* 0x000e220000000a00 */
[----:B------:R-:W0:Y:S02]  /*0020*/  LDCU.64 UR6, c[0x0][0x358] ;  /* 0x00006b00ff0677ac */ /* 0x000e240008000a00 */
[----:B0-----:R-:W2:Y:S05]  /*0030*/  LDG.E R6, desc[UR6][R6.64] ;  /* 0x0000000606067981 */ /* 0x001eaa000c1e1900 */
[----:B------:R-:W0:Y:S01]  /*0040*/  S2UR UR4, SR_CTAID.X ;  /* 0x00000000000479c3 */ /* 0x000e220000002500 */
[----:B------:R-:W-:Y:S01]  /*0050*/  BSSY.RECONVERGENT B0, `(.L_x_1) ;  /* 0x000000f000007945 */ /* 0x000fe20003800200 */
[----:B------:R-:W0:Y:S01]  /*0060*/  S2R R3, SR_TID.X ;  /* 0x0000000000037919 */ /* 0x000e220000002100 */
[----:B------:R-:W1:Y:S05]  /*0070*/  S2R R0, SR_TID.Y ;  /* 0x0000000000007919 */ /* 0x000e6a0000002200 */
[----:B------:R-:W0:Y:S02]  /*0080*/  LDC R2, c[0x0][0x360] ;  /* 0x0000d800ff027b82 */ /* 0x000e240000000800 */
[----:B0-----:R-:W-:-:S06]  /*0090*/  IMAD R2, R2, UR4, R3 ;  /* 0x0000000402027c24 */ /* 0x001fcc000f8e0203 */
[----:B------:R-:W1:Y:S01]  /*00a0*/  S2UR UR4, SR_CTAID.Y ;  /* 0x00000000000479c3 */ /* 0x000e620000002600 */
[----:B------:R-:W-:Y:S07]  /*00b0*/  I2F.F64 R4, R2 ;  /* 0x0000000200047312 */ /* 0x000fee0000201c00 */
[----:B------:R-:W1:Y:S02]  /*00c0*/  LDC R3, c[0x0][0x364] ;  /* 0x0000d900ff037b82 */ /* 0x000e640000000800 */
[----:B-1----:R-:W-:Y:S01]  /*00d0*/  IMAD R3, R3, UR4, R0 ;  /* 0x0000000403037c24 */ /* 0x002fe2000f8e0200 */
[----:B------:R-:W-:Y:S01]  /*00e0*/  MOV R0, 0x140 ;  /* 0x0000014000007802 */ /* 0x000fe20000000f00 */
[----:B--2---:R-:W0:Y:S02]  /*00f0*/  I2F.F64 R8, R6 ;  /* 0x0000000600087312 */ /* 0x004e240000201c00 */
[----:B0-----:R-:W-:-:S08]  /*0100*/  DADD R4, R4, -R8 ;  /* 0x0000000004047229 */ /* 0x001fd00000000808 */
[----:B------:R-:W-:-:S10]  /*0110*/  DADD R26, -RZ, |R4| ;  /* 0x00000000ff1a7229 */ /* 0x000fd40000000504 */
[----:B------:R-:W-:-:S07]  /*0120*/  IMAD.MOV.U32 R14, RZ, RZ, R26 ;  /* 0x000000ffff0e7224 */ /* 0x000fce00078e001a */
[----:B------:R-:W-:Y:S05]  /*0130*/  CALL.REL.NOINC `($_Z12eliminar_tntPcPiS0_$__internal_accurate_pow) ;  /* 0x0000000800147944 */ /* 0x000fea0003c00000 */
[----:B------:R-:W-:Y:S05]  /*0140*/  BSYNC.RECONVERGENT B0 ;  /* 0x0000000000007941 */ /* 0x000fea0003800200 */
.L_x_1:
[----:B------:R-:W0:Y:S02]  /*0150*/  LDC.64 R12, c[0x0][0x388] ;  /* 0x0000e200ff0c7b82 */ /* 0x000e240000000a00 */
[----:B0-----:R-:W2:Y:S01]  /*0160*/  LDG.E R10, desc[UR6][R12.64+0x4] ;  /* 0x000004060c0a7981 */ /* 0x001ea2000c1e1900 */
[C---:B------:R-:W-:Y:S01]  /*0170*/  DADD R6, R4.reuse, 2 ;  /* 0x4000000004067429 */ /* 0x040fe20000000000 */
[----:B------:R-:W-:Y:S01]  /*0180*/  I2F.F64.U32 R8, R3 ;  /* 0x0000000300087312 */ /* 0x000fe20000201800 */
[----:B------:R-:W-:Y:S01]  /*0190*/  DSETP.NEU.AND P1, PT, R4, RZ, PT ;  /* 0x000000ff0400722a */ /* 0x000fe20003f2d000 */
[----:B------:R-:W-:Y:S01]  /*01a0*/  BSSY.RECONVERGENT B0, `(.L_x_2) ;  /* 0x0000014000007945 */ /* 0x000fe20003800200 */
[----:B------:R-:W-:-:S06]  /*01b0*/  MOV R0, 0x2e0 ;  /* 0x000002e000007802 */ /* 0x000fcc0000000f00 */
[----:B------:R-:W-:Y:S01]  /*01c0*/  LOP3.LUT R6, R7, 0x7ff00000, RZ, 0xc0, !PT ;  /* 0x7ff0000007067812 */ /* 0x000fe200078ec0ff */
[----:B------:R-:W-:-:S03]  /*01d0*/  IMAD.MOV.U32 R7, RZ, RZ, R15 ;  /* 0x000000ffff077224 */ /* 0x000fc600078e000f */
[----:B------:R-:W-:Y:S01]  /*01e0*/  ISETP.NE.AND P0, PT, R6, 0x7ff00000, PT ;  /* 0x7ff000000600780c */ /* 0x000fe20003f05270 */
[----:B------:R-:W-:Y:S01]  /*01f0*/  IMAD.MOV.U32 R6, RZ, RZ, R14 ;  /* 0x000000ffff067224 */ /* 0x000fe200078e000e */
[----:B------:R-:W-:Y:S01]  /*0200*/  @!P1 CS2R R6, SRZ ;  /* 0x0000000000069805 */ /* 0x000fe2000001ff00 */
[----:B------:R-:W-:-:S10]  /*0210*/  DSETP.NEU.AND P1, PT, R4, 1, PT ;  /* 0x3ff000000400742a */ /* 0x000fd40003f2d000 */
[----:B------:R-:W-:-:S14]  /*0220*/  DSETP.NEU.OR P0, PT, |R4|, +INF , P0 ;  /* 0x7ff000000400742a */ /* 0x000fdc000070d600 */
[----:B------:R-:W-:Y:S02]  /*0230*/  @!P0 IMAD.MOV.U32 R6, RZ, RZ, 0x0 ;  /* 0x00000000ff068424 */ /* 0x000fe400078e00ff */
[----:B------:R-:W-:-:S03]  /*0240*/  @!P0 IMAD.MOV.U32 R7, RZ, RZ, 0x7ff00000 ;  /* 0x7ff00000ff078424 */ /* 0x000fc600078e00ff */
[----:B------:R-:W-:Y:S02]  /*0250*/  FSEL R6, R6, RZ, P1 ;  /* 0x000000ff06067208 */ /* 0x000fe40000800000 */
[----:B------:R-:W-:-:S04]  /*0260*/  FSEL R7, R7, 1.875, P1 ;  /* 0x3ff0000007077808 */ /* 0x000fc80000800000 */
[----:B------:R-:W-:Y:S08]  /*0270*/  F2F.F32.F64 R26, R6 ;  /* 0x00000006001a7310 */ /* 0x000ff00000301000 */
[----:B--2---:R-:W0:Y:S02]  /*0280*/  I2F.F64 R10, R10 ;  /* 0x0000000a000a7312 */ /* 0x004e240000201c00 */
[----:B0-----:R-:W-:-:S08]  /*0290*/  DADD R4, R8, -R10 ;  /* 0x0000000008047229 */ /* 0x001fd0000000080a */
[----:B------:R-:W-:-:S10]  /*02a0*/  DADD R8, -RZ, |R4| ;  /* 0x00000000ff087229 */ /* 0x000fd40000000504 */
[----:B------:R-:W-:Y:S01]  /*02b0*/  MOV R14, R8 ;  /* 0x00000008000e7202 */ /* 0x000fe20000000f00 */
[----:B------:R-:W-:-:S07]  /*02c0*/  IMAD.MOV.U32 R27, RZ, RZ, R9 ;  /* 0x000000ffff1b7224 */ /* 0x000fce00078e0009 */
[----:B------:R-:W-:Y:S05]  /*02d0*/  CALL.REL.NOINC `($_Z12eliminar_tntPcPiS0_$__internal_accurate_pow) ;  /* 0x0000000400ac7944 */ /* 0x000fea0003c00000 */
[----:B------:R-:W-:Y:S05]  /*02e0*/  BSYNC.RECONVERGENT B0 ;  /* 0x0000000000007941 */ /* 0x000fea0003800200 */
.L_x_2:
[C---:B------:R-:W-:Y:S01]  /*02f0*/  DADD R6, R4.reuse, 2 ;  /* 0x4000000004067429 */ /* 0x040fe20000000000 */
[----:B------:R-:W0:Y:S01]  /*0300*/  F2F.F64.F32 R26, R26 ;  /* 0x0000001a001a7310 */ /* 0x000e220000201800 */
[----:B------:R-:W-:Y:S01]  /*0310*/  DSETP.NEU.AND P1, PT, R4, RZ, PT ;  /* 0x000000ff0400722a */ /* 0x000fe20003f2d000 */
[----:B------:R-:W-:Y:S01]  /*0320*/  IMAD.MOV.U32 R10, RZ, RZ, 0x0 ;  /* 0x00000000ff0a7424 */ /* 0x000fe200078e00ff */
[----:B------:R-:W-:Y:S01]  /*0330*/  BSSY.RECONVERGENT B0, `(.L_x_3) ;  /* 0x000001e000007945 */ /* 0x000fe20003800200 */
[----:B------:R-:W-:-:S05]  /*0340*/  IMAD.MOV.U32 R11, RZ, RZ, 0x3fd80000 ;  /* 0x3fd80000ff0b7424 */ /* 0x000fca00078e00ff */
[----:B------:R-:W-:Y:S01]  /*0350*/  LOP3.LUT R6, R7, 0x7ff00000, RZ, 0xc0, !PT ;  /* 0x7ff0000007067812 */ /* 0x000fe200078ec0ff */
[----:B------:R-:W-:-:S03]  /*0360*/  IMAD.MOV.U32 R7, RZ, RZ, R15 ;  /* 0x000000ffff077224 */ /* 0x000fc600078e000f */
[----:B------:R-:W-:Y:S01]  /*0370*/  ISETP.NE.AND P0, PT, R6, 0x7ff00000, PT ;  /* 0x7ff000000600780c */ /* 0x000fe20003f05270 */
[----:B------:R-:W-:Y:S01]  /*0380*/  IMAD.MOV.U32 R6, RZ, RZ, R14 ;  /* 0x000000ffff067224 */ /* 0x000fe200078e000e */
[----:B------:R-:W-:Y:S01]  /*0390*/  @!P1 CS2R R6, SRZ ;  /* 0x0000000000069805 */ /* 0x000fe2000001ff00 */
[----:B------:R-:W-:-:S10]  /*03a0*/  DSETP.NEU.AND P1, PT, R4, 1, PT ;  /* 0x3ff000000400742a */ /* 0x000fd40003f2d000 */
[----:B------:R-:W-:-:S14]  /*03b0*/  DSETP.NEU.OR P0, PT, |R4|, +INF , P0 ;  /* 0x7ff000000400742a */ /* 0x000fdc000070d600 */
[----:B------:R-:W-:Y:S01]  /*03c0*/  @!P0 IMAD.MOV.U32 R6, RZ, RZ, 0x0 ;  /* 0x00000000ff068424 */ /* 0x000fe200078e00ff */
[----:B------:R-:W-:-:S04]  /*03d0*/  @!P0 MOV R7, 0x7ff00000 ;  /* 0x7ff0000000078802 */ /* 0x000fc80000000f00 */
[----:B------:R-:W-:Y:S02]  /*03e0*/  FSEL R6, R6, RZ, P1 ;  /* 0x000000ff06067208 */ /* 0x000fe40000800000 */
[----:B------:R-:W-:-:S06]  /*03f0*/  FSEL R7, R7, 1.875, P1 ;  /* 0x3ff0000007077808 */ /* 0x000fcc0000800000 */
[----:B0-----:R-:W-:-:S06]  /*0400*/  DADD R6, R26, R6 ;  /* 0x000000001a067229 */ /* 0x001fcc0000000006 */
[----:B------:R-:W0:Y:S04]  /*0410*/  MUFU.RSQ64H R5, R7 ;  /* 0x0000000700057308 */ /* 0x000e280000001c00 */
[----:B------:R-:W-:-:S05]  /*0420*/  VIADD R4, R7, 0xfcb00000 ;  /* 0xfcb0000007047836 */ /* 0x000fca0000000000 */
[----:B------:R-:W-:Y:S01]  /*0430*/  ISETP.GE.U32.AND P0, PT, R4, 0x7ca00000, PT ;  /* 0x7ca000000400780c */ /* 0x000fe20003f06070 */
[----:B0-----:R-:W-:-:S08]  /*0440*/  DMUL R8, R4, R4 ;  /* 0x0000000404087228 */ /* 0x001fd00000000000 */
[----:B------:R-:W-:-:S08]  /*0450*/  DFMA R8, R6, -R8, 1 ;  /* 0x3ff000000608742b */ /* 0x000fd00000000808 */
[----:B------:R-:W-:Y:S02]  /*0460*/  DFMA R10, R8, R10, 0.5 ;  /* 0x3fe00000080a742b */ /* 0x000fe4000000000a */
[----:B------:R-:W-:-:S08]  /*0470*/  DMUL R8, R4, R8 ;  /* 0x0000000804087228 */ /* 0x000fd00000000000 */
[----:B------:R-:W-:-:S08]  /*0480*/  DFMA R12, R10, R8, R4 ;  /* 0x000000080a0c722b */ /* 0x000fd00000000004 */
[----:B------:R-:W-:Y:S02]  /*0490*/  DMUL R14, R6, R12 ;  /* 0x0000000c060e7228 */ /* 0x000fe40000000000 */
[----:B------:R-:W-:Y:S01]  /*04a0*/  VIADD R11, R13, 0xfff00000 ;  /* 0xfff000000d0b7836 */ /* 0x000fe20000000000 */
[----:B------:R-:W-:-:S05]  /*04b0*/  MOV R10, R12 ;  /* 0x0000000c000a7202 */ /* 0x000fca0000000f00 */
[----:B------:R-:W-:-:S08]  /*04c0*/  DFMA R16, R14, -R14, R6 ;  /* 0x8000000e0e10722b */ /* 0x000fd00000000006 */
[----:B------:R-:W-:Y:S01]  /*04d0*/  DFMA R8, R16, R10, R14 ;  /* 0x0000000a1008722b */ /* 0x000fe2000000000e */
[----:B------:R-:W-:Y:S10]  /*04e0*/  @!P0 BRA `(.L_x_4) ;  /* 0x0000000000088947 */ /* 0x000ff40003800000 */
[----:B------:R-:W-:-:S07]  /*04f0*/  MOV R0, 0x510 ;  /* 0x0000051000007802 */ /* 0x000fce0000000f00 */
[----:B------:R-:W-:Y:S05]  /*0500*/  CALL.REL.NOINC `($__internal_0_$__cuda_sm20_dsqrt_rn_f64_mediumpath_v1) ;  /* 0x00000000006c7944 */ /* 0x000fea0003c00000 */
.L_x_4:
[----:B------:R-:W-:Y:S05]  /*0510*/  BSYNC.RECONVERGENT B0 ;  /* 0x0000000000007941 */ /* 0x000fea0003800200 */
.L_x_3:
[----:B------:R-:W0:Y:S01]  /*0520*/  LDCU.64 UR10, c[0x3][0x48] ;  /* 0x00c00900ff0a77ac */ /* 0x000e220008000a00 */
[----:B------:R-:W1:Y:S01]  /*0530*/  F2I.F64.TRUNC R8, R8 ;  /* 0x0000000800087311 */ /* 0x000e62000030d100 */
[----:B0-----:R-:W-:-:S04]  /*0540*/  ISETP.GE.AND P0, PT, R3, UR11, PT ;  /* 0x0000000b03007c0c */ /* 0x001fc8000bf06270 */
[----:B------:R-:W-:-:S04]  /*0550*/  ISETP.GE.OR P0, PT, R2, UR10, P0 ;  /* 0x0000000a02007c0c */ /* 0x000fc80008706670 */
[----:B-1----:R-:W-:-:S13]  /*0560*/  ISETP.GT.OR P0, PT, R8, 0x4, P0 ;  /* 0x000000040800780c */ /* 0x002fda0000704670 */
[----:B------:R-:W-:Y:S05]  /*0570*/  @P0 EXIT ;  /* 0x000000000000094d */ /* 0x000fea0003800000 */
[----:B------:R-:W0:Y:S01]  /*0580*/  S2R R4, SR_LANEID ;  /* 0x0000000000047919 */ /* 0x000e220000000000 */
[----:B------:R-:W1:Y:S01]  /*0590*/  LDCU.64 UR4, c[0x0][0x390] ;  /* 0x00007200ff0477ac */ /* 0x000e620008000a00 */
[----:B------:R-:W-:Y:S01]  /*05a0*/  IMAD R2, R3, UR10, R2 ;  /* 0x0000000a03027c24 */ /* 0x000fe2000f8e0202 */
[----:B------:R-:W2:Y:S03]  /*05b0*/  LDCU.64 UR12, c[0x0][0x380] ;  /* 0x00007000ff0c77ac */ /* 0x000ea60008000a00 */
[----:B------:R-:W-:Y:S01]  /*05c0*/  IMAD.SHL.U32 R0, R2, 0x2, RZ ;  /* 0x0000000202007824 */ /* 0x000fe200078e00ff */
[----:B------:R-:W-:Y:S02]  /*05d0*/  VOTEU.ANY UR8, UPT, PT ;  /* 0x0000000000087886 */ /* 0x000fe400038e0100 */
[----:B------:R-:W-:Y:S02]  /*05e0*/  UFLO.U32 UR9, UR8 ;  /* 0x00000008000972bd */ /* 0x000fe400080e0000 */
[----:B------:R-:W3:Y:S01]  /*05f0*/  POPC R7, UR8 ;  /* 0x0000000800077d09 */ /* 0x000ee20008000000 */
[----:B-1----:R-:W-:-:S04]  /*0600*/  UIADD3 UR4, UP0, UPT, UR4, 0x4, URZ ;  /* 0x0000000404047890 */ /* 0x002fc8000ff1e0ff */
[----:B------:R-:W-:Y:S01]  /*0610*/  UIADD3.X UR5, UPT, UPT, URZ, UR5, URZ, UP0, !UPT ;  /* 0x00000005ff057290 */ /* 0x000fe200087fe4ff */
[----:B--2---:R-:W-:-:S04]  /*0620*/  IADD3 R2, P1, PT, R0, UR12, RZ ;  /* 0x0000000c00027c10 */ /* 0x004fc8000ff3e0ff */
[----:B------:R-:W-:Y:S01]  /*0630*/  LEA.HI.X.SX32 R3, R0, UR13, 0x1, P1 ;  /* 0x0000000d00037c11 */ /* 0x000fe200088f0eff */
[----:B------:R-:W-:Y:S01]  /*0640*/  IMAD.U32 R5, RZ, RZ, UR5 ;  /* 0x00000005ff057e24 */ /* 0x000fe2000f8e00ff */
[----:B0-----:R-:W-:Y:S01]  /*0650*/  ISETP.EQ.U32.AND P0, PT, R4, UR9, PT ;  /* 0x0000000904007c0c */ /* 0x001fe2000bf02070 */
[----:B------:R-:W-:-:S05]  /*0660*/  IMAD.MOV.U32 R4, RZ, RZ, 0x30 ;  /* 0x00000030ff047424 */ /* 0x000fca00078e00ff */
[----:B------:R-:W-:Y:S01]  /*0670*/  PRMT R0, R4, 0x7610, R0 ;  /* 0x0000761004007816 */ /* 0x000fe20000000000 */
[----:B------:R-:W-:-:S04]  /*0680*/  IMAD.U32 R4, RZ, RZ, UR4 ;  /* 0x00000004ff047e24 */ /* 0x000fc8000f8e00ff */
[----:B------:R-:W-:Y:S04]  /*0690*/  STG.E.U8 desc[UR6][R2.64], R0 ;  /* 0x0000000002007986 */ /* 0x000fe8000c101106 */
[----:B---3--:R-:W-:Y:S01]  /*06a0*/  @P0 REDG.E.ADD.STRONG.GPU desc[UR6][R4.64], R7 ;  /* 0x000000070400098e */ /* 0x008fe2000c12e106 */
[----:B------:R-:W-:Y:S05]  /*06b0*/  EXIT ;  /* 0x000000000000794d */ /* 0x000fea0003800000 */
        .weak           $__internal_0_$__cuda_sm20_dsqrt_rn_f64_mediumpath_v1
        .type           $__internal_0_$__cuda_sm20_dsqrt_rn_f64_mediumpath_v1,@function
        .size           $__internal_0_$__cuda_sm20_dsqrt_rn_f64_mediumpath_v1,($_Z12eliminar_tntPcPiS0_$__internal_accurate_pow - $__internal_0_$__cuda_sm20_dsqrt_rn_f64_mediumpath_v1)
$__internal_0_$__cuda_sm20_dsqrt_rn_f64_mediumpath_v1:
[----:B------:R-:W-:Y:S01]  /*06c0*/  ISETP.GE.U32.AND P0, PT, R4, -0x3400000, PT ;  /* 0xfcc000000400780c */ /* 0x000fe20003f06070 */
[----:B------:R-:W-:Y:S01]  /*06d0*/  BSSY.RECONVERGENT B1, `(.L_x_5) ;  /* 0x0000026000017945 */ /* 0x000fe20003800200 */
[----:B------:R-:W-:Y:S01]  /*06e0*/  MOV R10, R12 ;  /* 0x0000000c000a7202 */ /* 0x000fe20000000f00 */
[----:B------:R-:W-:Y:S02]  /*06f0*/  IMAD.MOV.U32 R4, RZ, RZ, R16 ;  /* 0x000000ffff047224 */ /* 0x000fe400078e0010 */
[----:B------:R-:W-:-:S08]  /*0700*/  IMAD.MOV.U32 R5, RZ, RZ, R17 ;  /* 0x000000ffff057224 */ /* 0x000fd000078e0011 */
[----:B------:R-:W-:Y:S05]  /*0710*/  @!P0 BRA `(.L_x_6) ;  /* 0x0000000000208947 */ /* 0x000fea0003800000 */
[----:B------:R-:W-:-:S10]  /*0720*/  DFMA.RM R4, R4, R10, R14 ;  /* 0x0000000a0404722b */ /* 0x000fd4000000400e */
[----:B------:R-:W-:-:S05]  /*0730*/  IADD3 R8, P0, PT, R4, 0x1, RZ ;  /* 0x0000000104087810 */ /* 0x000fca0007f1e0ff */
[----:B------:R-:W-:-:S06]  /*0740*/  IMAD.X R9, RZ, RZ, R5, P0 ;  /* 0x000000ffff097224 */ /* 0x000fcc00000e0605 */
[----:B------:R-:W-:-:S08]  /*0750*/  DFMA.RP R6, -R4, R8, R6 ;  /* 0x000000080406722b */ /* 0x000fd00000008106 */
[----:B------:R-:W-:-:S06]  /*0760*/  DSETP.GT.AND P0, PT, R6, RZ, PT ;  /* 0x000000ff0600722a */ /* 0x000fcc0003f04000 */
[----:B------:R-:W-:Y:S02]  /*0770*/  FSEL R4, R8, R4, P0 ;  /* 0x0000000408047208 */ /* 0x000fe40000000000 */
[----:B------:R-:W-:Y:S01]  /*0780*/  FSEL R5, R9, R5, P0 ;  /* 0x0000000509057208 */ /* 0x000fe20000000000 */
[----:B------:R-:W-:Y:S06]  /*0790*/  BRA `(.L_x_7) ;  /* 0x0000000000647947 */ /* 0x000fec0003800000 */
.L_x_6:
[----:B------:R-:W-:-:S14]  /*07a0*/  DSETP.NE.AND P0, PT, R6, RZ, PT ;  /* 0x000000ff0600722a */ /* 0x000fdc0003f05000 */
[----:B------:R-:W-:Y:S05]  /*07b0*/  @!P0 BRA `(.L_x_8) ;  /* 0x0000000000588947 */ /* 0x000fea0003800000 */
[----:B------:R-:W-:-:S13]  /*07c0*/  ISETP.GE.AND P0, PT, R7, RZ, PT ;  /* 0x000000ff0700720c */ /* 0x000fda0003f06270 */
[----:B------:R-:W-:Y:S01]  /*07d0*/  @!P0 IMAD.MOV.U32 R4, RZ, RZ, 0x0 ;  /* 0x00000000ff048424 */ /* 0x000fe200078e00ff */
[----:B------:R-:W-:Y:S01]  /*07e0*/  @!P0 MOV R5, 0xfff80000 ;  /* 0xfff8000000058802 */ /* 0x000fe20000000f00 */
[----:B------:R-:W-:Y:S06]  /*07f0*/  @!P0 BRA `(.L_x_7) ;  /* 0x00000000004c8947 */ /* 0x000fec0003800000 */
[----:B------:R-:W-:-:S13]  /*0800*/  ISETP.GT.AND P0, PT, R7, 0x7fefffff, PT ;  /* 0x7fefffff0700780c */ /* 0x000fda0003f04270 */
[----:B------:R-:W-:Y:S05]  /*0810*/  @P0 BRA `(.L_x_8) ;  /* 0x0000000000400947 */ /* 0x000fea0003800000 */
[----:B------:R-:W-:Y:S01]  /*0820*/  DMUL R4, R6, 8.11296384146066816958e+31 ;  /* 0x4690000006047828 */ /* 0x000fe20000000000 */
[----:B------:R-:W-:Y:S02]  /*0830*/  IMAD.MOV.U32 R10, RZ, RZ, 0x0 ;  /* 0x00000000ff0a7424 */ /* 0x000fe400078e00ff */
[----:B------:R-:W-:Y:S02]  /*0840*/  IMAD.MOV.U32 R6, RZ, RZ, RZ ;  /* 0x000000ffff067224 */ /* 0x000fe400078e00ff */
[----:B------:R-:W-:Y:S01]  /*0850*/  IMAD.MOV.U32 R11, RZ, RZ, 0x3fd80000 ;  /* 0x3fd80000ff0b7424 */ /* 0x000fe200078e00ff */
[----:B------:R-:W0:Y:S03]  /*0860*/  MUFU.RSQ64H R7, R5 ;  /* 0x0000000500077308 */ /* 0x000e260000001c00 */
[----:B0-----:R-:W-:-:S08]  /*0870*/  DMUL R8, R6, R6 ;  /* 0x0000000606087228 */ /* 0x001fd00000000000 */
[----:B------:R-:W-:-:S08]  /*0880*/  DFMA R8, R4, -R8, 1 ;  /* 0x3ff000000408742b */ /* 0x000fd00000000808 */
[----:B------:R-:W-:Y:S02]  /*0890*/  DFMA R10, R8, R10, 0.5 ;  /* 0x3fe00000080a742b */ /* 0x000fe4000000000a */
[----:B------:R-:W-:-:S08]  /*08a0*/  DMUL R8, R6, R8 ;  /* 0x0000000806087228 */ /* 0x000fd00000000000 */
[----:B------:R-:W-:-:S08]  /*08b0*/  DFMA R8, R10, R8, R6 ;  /* 0x000000080a08722b */ /* 0x000fd00000000006 */
[----:B------:R-:W-:Y:S02]  /*08c0*/  DMUL R6, R4, R8 ;  /* 0x0000000804067228 */ /* 0x000fe40000000000 */
[----:B------:R-:W-:-:S06]  /*08d0*/  VIADD R9, R9, 0xfff00000 ;  /* 0xfff0000009097836 */ /* 0x000fcc0000000000 */
[----:B------:R-:W-:-:S08]  /*08e0*/  DFMA R10, R6, -R6, R4 ;  /* 0x80000006060a722b */ /* 0x000fd00000000004 */
[----:B------:R-:W-:-:S10]  /*08f0*/  DFMA R4, R8, R10, R6 ;  /* 0x0000000a0804722b */ /* 0x000fd40000000006 */
[----:B------:R-:W-:Y:S01]  /*0900*/  IADD3 R5, PT, PT, R5, -0x3500000, RZ ;  /* 0xfcb0000005057810 */ /* 0x000fe20007ffe0ff */
[----:B------:R-:W-:Y:S06]  /*0910*/  BRA `(.L_x_7) ;  /* 0x0000000000047947 */ /* 0x000fec0003800000 */
.L_x_8:
[----:B------:R-:W-:-:S11]  /*0920*/  DADD R4, R6, R6 ;  /* 0x0000000006047229 */ /* 0x000fd60000000006 */
.L_x_7:
[----:B------:R-:W-:Y:S05]  /*0930*/  BSYNC.RECONVERGENT B1 ;  /* 0x0000000000017941 */ /* 0x000fea0003800200 */
.L_x_5:
[----:B------:R-:W-:Y:S02]  /*0940*/  IMAD.MOV.U32 R8, RZ, RZ, R4 ;  /* 0x000000ffff087224 */ /* 0x000fe400078e0004 */
[----:B------:R-:W-:Y:S02]  /*0950*/  IMAD.MOV.U32 R9, RZ, RZ, R5 ;  /* 0x000000ffff097224 */ /* 0x000fe400078e0005 */
[----:B------:R-:W-:Y:S02]  /*0960*/  IMAD.MOV.U32 R4, RZ, RZ, R0 ;  /* 0x000000ffff047224 */ /* 0x000fe400078e0000 */
[----:B------:R-:W-:-:S04]  /*0970*/  IMAD.MOV.U32 R5, RZ, RZ, 0x0 ;  /* 0x00000000ff057424 */ /* 0x000fc800078e00ff */
[----:B------:R-:W-:Y:S05]  /*0980*/  RET.REL.NODEC R4 `(_Z12eliminar_tntPcPiS0_) ;  /* 0xfffffff4049c7950 */ /* 0x000fea0003c3ffff */
        .type           $_Z12eliminar_tntPcPiS0_$__internal_accurate_pow,@function
        .size           $_Z12eliminar_tntPcPiS0_$__internal_accurate_pow,(.L_x_47 - $_Z12eliminar_tntPcPiS0_$__internal_accurate_pow)
$_Z12eliminar_tntPcPiS0_$__internal_accurate_pow:
[----:B------:R-:W-:Y:S01]  /*0990*/  ISETP.GT.U32.AND P0, PT, R27, 0xfffff, PT ;  /* 0x000fffff1b00780c */ /* 0x000fe20003f04070 */
[--C-:B------:R-:W-:Y:S01]  /*09a0*/  IMAD.MOV.U32 R7, RZ, RZ, R27.reuse ;  /* 0x000000ffff077224 */ /* 0x100fe200078e001b */
[----:B------:R-:W-:Y:S01]  /*09b0*/  MOV R6, R14 ;  /* 0x0000000e00067202 */ /* 0x000fe20000000f00 */
[--C-:B------:R-:W-:Y:S01]  /*09c0*/  IMAD.MOV.U32 R8, RZ, RZ, R27.reuse ;  /* 0x000000ffff087224 */ /* 0x100fe200078e001b */
[----:B------:R-:W-:Y:S01]  /*09d0*/  UMOV UR4, 0x7d2cafe2 ;  /* 0x7d2cafe200047882 */ /* 0x000fe20000000000 */
[----:B------:R-:W-:Y:S01]  /*09e0*/  IMAD.MOV.U32 R20, RZ, RZ, RZ ;  /* 0x000000ffff147224 */ /* 0x000fe200078e00ff */
[----:B------:R-:W-:Y:S01]  /*09f0*/  UMOV UR5, 0x3eb0f5ff ;  /* 0x3eb0f5ff00057882 */ /* 0x000fe20000000000 */
[----:B------:R-:W-:Y:S01]  /*0a00*/  IMAD.MOV.U32 R12, RZ, RZ, 0x41ad3b5a ;  /* 0x41ad3b5aff0c7424 */ /* 0x000fe200078e00ff */
[----:B------:R-:W-:Y:S01]  /*0a10*/  SHF.R.U32.HI R27, RZ, 0x14, R27 ;  /* 0x00000014ff1b7819 */ /* 0x000fe2000001161b */
[----:B------:R-:W-:Y:S01]  /*0a20*/  IMAD.MOV.U32 R13, RZ, RZ, 0x3ed0f5d2 ;  /* 0x3ed0f5d2ff0d7424 */ /* 0x000fe200078e00ff */
[----:B------:R-:W-:Y:S01]  /*0a30*/  UMOV UR8, 0x3b39803f ;  /* 0x3b39803f00087882 */ /* 0x000fe20000000000 */
[----:B------:R-:W-:-:S02]  /*0a40*/  UMOV UR9, 0x3c7abc9e ;  /* 0x3c7abc9e00097882 */ /* 0x000fc40000000000 */
[----:B------:R-:W-:-:S10]  /*0a50*/  @!P0 DMUL R6, R6, 1.80143985094819840000e+16 ;  /* 0x4350000006068828 */ /* 0x000fd40000000000 */
[----:B------:R-:W-:Y:S01]  /*0a60*/  @!P0 IMAD.MOV.U32 R8, RZ, RZ, R7 ;  /* 0x000000ffff088224 */ /* 0x000fe200078e0007 */
[----:B------:R-:W-:Y:S01]  /*0a70*/  @!P0 LEA.HI R27, R7, 0xffffffca, RZ, 0xc ;  /* 0xffffffca071b8811 */ /* 0x000fe200078f60ff */
[----:B------:R-:W-:-:S03]  /*0a80*/  @!P0 IMAD.MOV.U32 R14, RZ, RZ, R6 ;  /* 0x000000ffff0e8224 */ /* 0x000fc600078e0006 */
[----:B------:R-:W-:Y:S01]  /*0a90*/  LOP3.LUT R8, R8, 0x800fffff, RZ, 0xc0, !PT ;  /* 0x800fffff08087812 */ /* 0x000fe200078ec0ff */
[----:B------:R-:W-:-:S03]  /*0aa0*/  VIADD R6, R27, 0xfffffc01 ;  /* 0xfffffc011b067836 */ /* 0x000fc60000000000 */
[----:B------:R-:W-:-:S04]  /*0ab0*/  LOP3.LUT R15, R8, 0x3ff00000, RZ, 0xfc, !PT ;  /* 0x3ff00000080f7812 */ /* 0x000fc800078efcff */
[----:B------:R-:W-:-:S13]  /*0ac0*/  ISETP.GE.U32.AND P1, PT, R15, 0x3ff6a09f, PT ;  /* 0x3ff6a09f0f00780c */ /* 0x000fda0003f26070 */
[----:B------:R-:W-:Y:S01]  /*0ad0*/  @P1 IADD3 R9, PT, PT, R15, -0x100000, RZ ;  /* 0xfff000000f091810 */ /* 0x000fe20007ffe0ff */
[----:B------:R-:W-:-:S04]  /*0ae0*/  @P1 VIADD R6, R27, 0xfffffc02 ;  /* 0xfffffc021b061836 */ /* 0x000fc80000000000 */
[----:B------:R-:W-:-:S06]  /*0af0*/  @P1 IMAD.MOV.U32 R15, RZ, RZ, R9 ;  /* 0x000000ffff0f1224 */ /* 0x000fcc00078e0009 */
[C---:B------:R-:W-:Y:S02]  /*0b00*/  DADD R10, R14.reuse, 1 ;  /* 0x3ff000000e0a7429 */ /* 0x040fe40000000000 */
[----:B------:R-:W-:-:S04]  /*0b10*/  DADD R14, R14, -1 ;  /* 0xbff000000e0e7429 */ /* 0x000fc80000000000 */
[----:B------:R-:W0:Y:S02]  /*0b20*/  MUFU.RCP64H R21, R11 ;  /* 0x0000000b00157308 */ /* 0x000e240000001800 */
[----:B0-----:R-:W-:-:S08]  /*0b30*/  DFMA R8, -R10, R20, 1 ;  /* 0x3ff000000a08742b */ /* 0x001fd00000000114 */
[----:B------:R-:W-:-:S08]  /*0b40*/  DFMA R8, R8, R8, R8 ;  /* 0x000000080808722b */ /* 0x000fd00000000008 */
[----:B------:R-:W-:-:S08]  /*0b50*/  DFMA R20, R20, R8, R20 ;  /* 0x000000081414722b */ /* 0x000fd00000000014 */
[----:B------:R-:W-:-:S08]  /*0b60*/  DMUL R8, R14, R20 ;  /* 0x000000140e087228 */ /* 0x000fd00000000000 */
[----:B------:R-:W-:-:S08]  /*0b70*/  DFMA R8, R14, R20, R8 ;  /* 0x000000140e08722b */ /* 0x000fd00000000008 */
[CC--:B------:R-:W-:Y:S02]  /*0b80*/  DMUL R18, R8.reuse, R8.reuse ;  /* 0x0000000808127228 */ /* 0x0c0fe40000000000 */
[----:B------:R-:W-:-:S06]  /*0b90*/  DMUL R24, R8, R8 ;  /* 0x0000000808187228 */ /* 0x000fcc0000000000 */
[----:B------:R-:W-:Y:S01]  /*0ba0*/  DFMA R10, R18, UR4, R12 ;  /* 0x00000004120a7c2b */ /* 0x000fe2000800000c */
[----:B------:R-:W-:Y:S01]  /*0bb0*/  UMOV UR4, 0x75488a3f ;  /* 0x75488a3f00047882 */ /* 0x000fe20000000000 */
[----:B------:R-:W-:Y:S01]  /*0bc0*/  UMOV UR5, 0x3ef3b20a ;  /* 0x3ef3b20a00057882 */ /* 0x000fe20000000000 */
[----:B------:R-:W-:-:S05]  /*0bd0*/  DADD R12, R14, -R8 ;  /* 0x000000000e0c7229 */ /* 0x000fca0000000808 */
[----:B------:R-:W-:Y:S01]  /*0be0*/  DFMA R10, R18, R10, UR4 ;  /* 0x00000004120a7e2b */ /* 0x000fe2000800000a */
[----:B------:R-:W-:Y:S01]  /*0bf0*/  UMOV UR4, 0xe4faecd5 ;  /* 0xe4faecd500047882 */ /* 0x000fe20000000000 */
[----:B------:R-:W-:Y:S01]  /*0c00*/  UMOV UR5, 0x3f1745cd ;  /* 0x3f1745cd00057882 */ /* 0x000fe20000000000 */
[----:B------:R-:W-:-:S05]  /*0c10*/  DADD R12, R12, R12 ;  /* 0x000000000c0c7229 */ /* 0x000fca000000000c */
[----:B------:R-:W-:Y:S01]  /*0c20*/  DFMA R10, R18, R10, UR4 ;  /* 0x00000004120a7e2b */ /* 0x000fe2000800000a */
[----:B------:R-:W-:Y:S01]  /*0c30*/  UMOV UR4, 0x258a578b ;  /* 0x258a578b00047882 */ /* 0x000fe20000000000 */
[----:B------:R-:W-:Y:S01]  /*0c40*/  UMOV UR5, 0x3f3c71c7 ;  /* 0x3f3c71c700057882 */ /* 0x000fe20000000000 */
[----:B------:R-:W-:-:S05]  /*0c50*/  DFMA R12, R14, -R8, R12 ;  /* 0x800000080e0c722b */ /* 0x000fca000000000c */
[----:B------:R-:W-:Y:S01]  /*0c60*/  DFMA R10, R18, R10, UR4 ;  /* 0x00000004120a7e2b */ /* 0x000fe2000800000a */
[----:B------:R-:W-:Y:S01]  /*0c70*/  UMOV UR4, 0x9242b910 ;  /* 0x9242b91000047882 */ /* 0x000fe20000000000 */
[----:B------:R-:W-:Y:S01]  /*0c80*/  UMOV UR5, 0x3f624924 ;  /* 0x3f62492400057882 */ /* 0x000fe20000000000 */
[----:B------:R-:W-:Y:S02]  /*0c90*/  DMUL R12, R20, R12 ;  /* 0x0000000c140c7228 */ /* 0x000fe40000000000 */
[----:B------:R-:W-:-:S03]  /*0ca0*/  DFMA R20, R8, R8, -R24 ;  /* 0x000000080814722b */ /* 0x000fc60000000818 */
[----:B------:R-:W-:Y:S01]  /*0cb0*/  DFMA R10, R18, R10, UR4 ;  /* 0x00000004120a7e2b */ /* 0x000fe2000800000a */
[----:B------:R-:W-:Y:S01]  /*0cc0*/  UMOV UR4, 0x99999dfb ;  /* 0x99999dfb00047882 */ /* 0x000fe20000000000 */
[----:B------:R-:W-:-:S06]  /*0cd0*/  UMOV UR5, 0x3f899999 ;  /* 0x3f89999900057882 */ /* 0x000fcc0000000000 */
[----:B------:R-:W-:Y:S01]  /*0ce0*/  DFMA R16, R18, R10, UR4 ;  /* 0x0000000412107e2b */ /* 0x000fe2000800000a */
[----:B------:R-:W-:Y:S01]  /*0cf0*/  UMOV UR4, 0x55555555 ;  /* 0x5555555500047882 */ /* 0x000fe20000000000 */
[----:B------:R-:W-:-:S06]  /*0d00*/  UMOV UR5, 0x3fb55555 ;  /* 0x3fb5555500057882 */ /* 0x000fcc0000000000 */
[----:B------:R-:W-:-:S08]  /*0d10*/  DFMA R10, R18, R16, UR4 ;  /* 0x00000004120a7e2b */ /* 0x000fd00008000010 */
[----:B------:R-:W-:Y:S01]  /*0d20*/  DADD R14, -R10, UR4 ;  /* 0x000000040a0e7e29 */ /* 0x000fe20008000100 */
[----:B------:R-:W-:Y:S01]  /*0d30*/  UMOV UR4, 0xb9e7b0 ;  /* 0x00b9e7b000047882 */ /* 0x000fe20000000000 */
[----:B------:R-:W-:-:S06]  /*0d40*/  UMOV UR5, 0x3c46a4cb ;  /* 0x3c46a4cb00057882 */ /* 0x000fcc0000000000 */
[----:B------:R-:W-:Y:S02]  /*0d50*/  DFMA R16, R18, R16, R14 ;  /* 0x000000101210722b */ /* 0x000fe4000000000e */
[----:B------:R-:W-:Y:S01]  /*0d60*/  DMUL R14, R8, R24 ;  /* 0x00000018080e7228 */ /* 0x000fe20000000000 */
[----:B------:R-:W-:Y:S01]  /*0d70*/  IADD3 R19, PT, PT, R13, 0x100000, RZ ;  /* 0x001000000d137810 */ /* 0x000fe20007ffe0ff */
[----:B------:R-:W-:-:S04]  /*0d80*/  IMAD.MOV.U32 R18, RZ, RZ, R12 ;  /* 0x000000ffff127224 */ /* 0x000fc800078e000c */
[----:B------:R-:W-:Y:S01]  /*0d90*/  DADD R16, R16, -UR4 ;  /* 0x8000000410107e29 */ /* 0x000fe20008000000 */
[----:B------:R-:W-:Y:S01]  /*0da0*/  UMOV UR4, 0x80000000 ;  /* 0x8000000000047882 */ /* 0x000fe20000000000 */
[C---:B------:R-:W-:Y:S01]  /*0db0*/  DFMA R22, R8.reuse, R24, -R14 ;  /* 0x000000180816722b */ /* 0x040fe2000000080e */
[----:B------:R-:W-:Y:S01]  /*0dc0*/  UMOV UR5, 0x43300000 ;  /* 0x4330000000057882 */ /* 0x000fe20000000000 */
[----:B------:R-:W-:-:S04]  /*0dd0*/  DFMA R18, R8, R18, R20 ;  /* 0x000000120812722b */ /* 0x000fc80000000014 */
[----:B------:R-:W-:Y:S02]  /*0de0*/  DADD R20, R10, R16 ;  /* 0x000000000a147229 */ /* 0x000fe40000000010 */
[----:B------:R-:W-:-:S06]  /*0df0*/  DFMA R22, R12, R24, R22 ;  /* 0x000000180c16722b */ /* 0x000fcc0000000016 */
[----:B------:R-:W-:Y:S02]  /*0e00*/  DMUL R24, R20, R14 ;  /* 0x0000000e14187228 */ /* 0x000fe40000000000 */
[----:B------:R-:W-:Y:S02]  /*0e10*/  DFMA R18, R8, R18, R22 ;  /* 0x000000120812722b */ /* 0x000fe40000000016 */
[----:B------:R-:W-:-:S04]  /*0e20*/  DADD R22, R10, -R20 ;  /* 0x000000000a167229 */ /* 0x000fc80000000814 */
[----:B------:R-:W-:-:S04]  /*0e30*/  DFMA R10, R20, R14, -R24 ;  /* 0x0000000e140a722b */ /* 0x000fc80000000818 */
[----:B------:R-:W-:-:S04]  /*0e40*/  DADD R22, R16, R22 ;  /* 0x0000000010167229 */ /* 0x000fc80000000016 */
[----:B------:R-:W-:-:S08]  /*0e50*/  DFMA R10, R20, R18, R10 ;  /* 0x00000012140a722b */ /* 0x000fd0000000000a */
[----:B------:R-:W-:-:S08]  /*0e60*/  DFMA R22, R22, R14, R10 ;  /* 0x0000000e1616722b */ /* 0x000fd0000000000a */
[----:B------:R-:W-:-:S08]  /*0e70*/  DADD R14, R24, R22 ;  /* 0x00000000180e7229 */ /* 0x000fd00000000016 */
[--C-:B------:R-:W-:Y:S02]  /*0e80*/  DADD R10, R8, R14.reuse ;  /* 0x00000000080a7229 */ /* 0x100fe4000000000e */
[----:B------:R-:W-:-:S06]  /*0e90*/  DADD R24, R24, -R14 ;  /* 0x0000000018187229 */ /* 0x000fcc000000080e */
[----:B------:R-:W-:Y:S02]  /*0ea0*/  DADD R8, R8, -R10 ;  /* 0x0000000008087229 */ /* 0x000fe4000000080a */
[----:B------:R-:W-:-:S06]  /*0eb0*/  DADD R24, R22, R24 ;  /* 0x0000000016187229 */ /* 0x000fcc0000000018 */
[----:B------:R-:W-:-:S08]  /*0ec0*/  DADD R8, R14, R8 ;  /* 0x000000000e087229 */ /* 0x000fd00000000008 */
[----:B------:R-:W-:-:S08]  /*0ed0*/  DADD R8, R24, R8 ;  /* 0x0000000018087229 */ /* 0x000fd00000000008 */
[----:B------:R-:W-:Y:S01]  /*0ee0*/  DADD R12, R12, R8 ;  /* 0x000000000c0c7229 */ /* 0x000fe20000000008 */
[----:B------:R-:W-:Y:S01]  /*0ef0*/  LOP3.LUT R8, R6, 0x80000000, RZ, 0x3c, !PT ;  /* 0x8000000006087812 */ /* 0x000fe200078e3cff */
[----:B------:R-:W-:-:S06]  /*0f00*/  IMAD.MOV.U32 R9, RZ, RZ, 0x43300000 ;  /* 0x43300000ff097424 */ /* 0x000fcc00078e00ff */
[----:B------:R-:W-:Y:S02]  /*0f10*/  DADD R14, R10, R12 ;  /* 0x000000000a0e7229 */ /* 0x000fe4000000000c */
[----:B------:R-:W-:Y:S01]  /*0f20*/  DADD R8, R8, -UR4 ;  /* 0x8000000408087e29 */ /* 0x000fe20008000000 */
[----:B------:R-:W-:Y:S01]  /*0f30*/  UMOV UR4, 0xfefa39ef ;  /* 0xfefa39ef00047882 */ /* 0x000fe20000000000 */
[----:B------:R-:W-:-:S04]  /*0f40*/  UMOV UR5, 0x3fe62e42 ;  /* 0x3fe62e4200057882 */ /* 0x000fc80000000000 */
[--C-:B------:R-:W-:Y:S02]  /*0f50*/  DADD R10, R10, -R14.reuse ;  /* 0x000000000a0a7229 */ /* 0x100fe4000000080e */
[----:B------:R-:W-:-:S06]  /*0f60*/  DFMA R6, R8, UR4, R14 ;  /* 0x0000000408067c2b */ /* 0x000fcc000800000e */
[----:B------:R-:W-:Y:S02]  /*0f70*/  DADD R10, R12, R10 ;  /* 0x000000000c0a7229 */ /* 0x000fe4000000000a */
[----:B------:R-:W-:-:S08]  /*0f80*/  DFMA R16, R8, -UR4, R6 ;  /* 0x8000000408107c2b */ /* 0x000fd00008000006 */
[----:B------:R-:W-:-:S08]  /*0f90*/  DADD R16, -R14, R16 ;  /* 0x000000000e107229 */ /* 0x000fd00000000110 */
[----:B------:R-:W-:-:S08]  /*0fa0*/  DADD R10, R10, -R16 ;  /* 0x000000000a0a7229 */ /* 0x000fd00000000810 */
[----:B------:R-:W-:-:S08]  /*0fb0*/  DFMA R10, R8, UR8, R10 ;  /* 0x00000008080a7c2b */ /* 0x000fd0000800000a */
[----:B------:R-:W-:-:S08]  /*0fc0*/  DADD R8, R6, R10 ;  /* 0x0000000006087229 */ /* 0x000fd0000000000a */
[----:B------:R-:W-:Y:S02]  /*0fd0*/  DADD R12, R6, -R8 ;  /* 0x00000000060c7229 */ /* 0x000fe40000000808 */
[----:B------:R-:W-:-:S06]  /*0fe0*/  DMUL R6, R8, 2 ;  /* 0x4000000008067828 */ /* 0x000fcc0000000000 */
[----:B------:R-:W-:Y:S02]  /*0ff0*/  DADD R12, R10, R12 ;  /* 0x000000000a0c7229 */ /* 0x000fe4000000000c */
[----:B------:R-:W-:Y:S01]  /*1000*/  DFMA R8, R8, 2, -R6 ;  /* 0x400000000808782b */ /* 0x000fe20000000806 */
[----:B------:R-:W-:Y:S01]  /*1010*/  MOV R10, 0x652b82fe ;  /* 0x652b82fe000a7802 */ /* 0x000fe20000000f00 */
[----:B------:R-:W-:-:S06]  /*1020*/  IMAD.MOV.U32 R11, RZ, RZ, 0x3ff71547 ;  /* 0x3ff71547ff0b7424 */ /* 0x000fcc00078e00ff */
[----:B------:R-:W-:-:S08]  /*1030*/  DFMA R12, R12, 2, R8 ;  /* 0x400000000c0c782b */ /* 0x000fd00000000008 */
[----:B------:R-:W-:-:S08]  /*1040*/  DADD R8, R6, R12 ;  /* 0x0000000006087229 */ /* 0x000fd0000000000c */
[----:B------:R-:W-:Y:S02]  /*1050*/  DFMA R10, R8, R10, 6.75539944105574400000e+15 ;  /* 0x43380000080a742b */ /* 0x000fe4000000000a */
[----:B------:R-:W-:Y:S01]  /*1060*/  FSETP.GEU.AND P0, PT, |R9|, 4.1917929649353027344, PT ;  /* 0x4086232b0900780b */ /* 0x000fe20003f0e200 */
[----:B------:R-:W-:-:S05]  /*1070*/  DADD R6, R6, -R8 ;  /* 0x0000000006067229 */ /* 0x000fca0000000808 */
[----:B------:R-:W-:-:S03]  /*1080*/  DADD R14, R10, -6.75539944105574400000e+15 ;  /* 0xc33800000a0e7429 */ /* 0x000fc60000000000 */
[----:B------:R-:W-:-:S05]  /*1090*/  DADD R12, R12, R6 ;  /* 0x000000000c0c7229 */ /* 0x000fca0000000006 */
[----:B------:R-:W-:Y:S01]  /*10a0*/  DFMA R16, R14, -UR4, R8 ;  /* 0x800000040e107c2b */ /* 0x000fe20008000008 */
[----:B------:R-:W-:Y:S01]  /*10b0*/  UMOV UR4, 0x3b39803f ;  /* 0x3b39803f00047882 */ /* 0x000fe20000000000 */
[----:B------:R-:W-:-:S06]  /*10c0*/  UMOV UR5, 0x3c7abc9e ;  /* 0x3c7abc9e00057882 */ /* 0x000fcc0000000000 */
[----:B------:R-:W-:Y:S01]  /*10d0*/  DFMA R14, R14, -UR4, R16 ;  /* 0x800000040e0e7c2b */ /* 0x000fe20008000010 */
[----:B------:R-:W-:Y:S01]  /*10e0*/  UMOV UR4, 0x69ce2bdf ;  /* 0x69ce2bdf00047882 */ /* 0x000fe20000000000 */
[----:B------:R-:W-:Y:S01]  /*10f0*/  IMAD.MOV.U32 R16, RZ, RZ, -0x35dec16 ;  /* 0xfca213eaff107424 */ /* 0x000fe200078e00ff */
[----:B------:R-:W-:Y:S01]  /*1100*/  UMOV UR5, 0x3e5ade15 ;  /* 0x3e5ade1500057882 */ /* 0x000fe20000000000 */
[----:B------:R-:W-:-:S06]  /*1110*/  IMAD.MOV.U32 R17, RZ, RZ, 0x3e928af3 ;  /* 0x3e928af3ff117424 */ /* 0x000fcc00078e00ff */
[----:B------:R-:W-:Y:S01]  /*1120*/  DFMA R16, R14, UR4, R16 ;  /* 0x000000040e107c2b */ /* 0x000fe20008000010 */
[----:B------:R-:W-:Y:S01]  /*1130*/  UMOV UR4, 0x62401315 ;  /* 0x6240131500047882 */ /* 0x000fe20000000000 */
[----:B------:R-:W-:-:S06]  /*1140*/  UMOV UR5, 0x3ec71dee ;  /* 0x3ec71dee00057882 */ /* 0x000fcc0000000000 */
[----:B------:R-:W-:Y:S01]  /*1150*/  DFMA R16, R14, R16, UR4 ;  /* 0x000000040e107e2b */ /* 0x000fe20008000010 */
        /* <DEDUP_REMOVED lines=20> */
[----:B------:R-:W-:-:S08]  /*12a0*/  DFMA R16, R14, R16, UR4 ;  /* 0x000000040e107e2b */ /* 0x000fd00008000010 */
[----:B------:R-:W-:-:S08]  /*12b0*/  DFMA R16, R14, R16, 1 ;  /* 0x3ff000000e10742b */ /* 0x000fd00000000010 */
[----:B------:R-:W-:-:S10]  /*12c0*/  DFMA R14, R14, R16, 1 ;  /* 0x3ff000000e0e742b */ /* 0x000fd40000000010 */
[----:B------:R-:W-:Y:S01]  /*12d0*/  LEA R7, R10, R15, 0x14 ;  /* 0x0000000f0a077211 */ /* 0x000fe200078ea0ff */
[----:B------:R-:W-:Y:S01]  /*12e0*/  IMAD.MOV.U32 R6, RZ, RZ, R14 ;  /* 0x000000ffff067224 */ /* 0x000fe200078e000e */
[----:B------:R-:W-:Y:S06]  /*12f0*/  @!P0 BRA `(.L_x_9) ;  /* 0x0000000000308947 */ /* 0x000fec0003800000 */
[----:B------:R-:W-:Y:S01]  /*1300*/  FSETP.GEU.AND P1, PT, |R9|, 4.2275390625, PT ;  /* 0x408748000900780b */ /* 0x000fe20003f2e200 */
[C---:B------:R-:W-:Y:S02]  /*1310*/  DADD R16, R8.reuse, +INF ;  /* 0x7ff0000008107429 */ /* 0x040fe40000000000 */
[----:B------:R-:W-:-:S08]  /*1320*/  DSETP.GEU.AND P0, PT, R8, RZ, PT ;  /* 0x000000ff0800722a */ /* 0x000fd00003f0e000 */
[----:B------:R-:W-:Y:S02]  /*1330*/  FSEL R7, R17, RZ, P0 ;  /* 0x000000ff11077208 */ /* 0x000fe40000000000 */
[----:B------:R-:W-:-:S04]  /*1340*/  @!P1 LEA.HI R6, R10, R10, RZ, 0x1 ;  /* 0x0000000a0a069211 */ /* 0x000fc800078f08ff */
[----:B------:R-:W-:Y:S02]  /*1350*/  @!P1 SHF.R.S32.HI R9, RZ, 0x1, R6 ;  /* 0x00000001ff099819 */ /* 0x000fe40000011406 */
[----:B------:R-:W-:-:S03]  /*1360*/  FSEL R6, R16, RZ, P0 ;  /* 0x000000ff10067208 */ /* 0x000fc60000000000 */
[----:B------:R-:W-:Y:S02]  /*1370*/  @!P1 IMAD.IADD R8, R10, 0x1, -R9 ;  /* 0x000000010a089824 */ /* 0x000fe400078e0a09 */
[----:B------:R-:W-:-:S03]  /*1380*/  @!P1 IMAD R15, R9, 0x100000, R15 ;  /* 0x00100000090f9824 */ /* 0x000fc600078e020f */
[----:B------:R-:W-:Y:S02]  /*1390*/  @!P1 LEA R9, R8, 0x3ff00000, 0x14 ;  /* 0x3ff0000008099811 */ /* 0x000fe400078ea0ff */
[----:B------:R-:W-:-:S06]  /*13a0*/  @!P1 MOV R8, RZ ;  /* 0x000000ff00089202 */ /* 0x000fcc0000000f00 */
[----:B------:R-:W-:-:S11]  /*13b0*/  @!P1 DMUL R6, R14, R8 ;  /* 0x000000080e069228 */ /* 0x000fd60000000000 */
.L_x_9:
[----:B------:R-:W-:Y:S02]  /*13c0*/  DFMA R12, R12, R6, R6 ;  /* 0x000000060c0c722b */ /* 0x000fe40000000006 */
[----:B------:R-:W-:-:S08]  /*13d0*/  DSETP.NEU.AND P0, PT, |R6|, +INF , PT ;  /* 0x7ff000000600742a */ /* 0x000fd00003f0d200 */
[----:B------:R-:W-:Y:S01]  /*13e0*/  FSEL R14, R6, R12, !P0 ;  /* 0x0000000c060e7208 */ /* 0x000fe20004000000 */
[----:B------:R-:W-:Y:S01]  /*13f0*/  IMAD.MOV.U32 R6, RZ, RZ, R0 ;  /* 0x000000ffff067224 */ /* 0x000fe200078e0000 */
[----:B------:R-:W-:Y:S01]  /*1400*/  FSEL R15, R7, R13, !P0 ;  /* 0x0000000d070f7208 */ /* 0x000fe20004000000 */
[----:B------:R-:W-:-:S04]  /*1410*/  IMAD.MOV.U32 R7, RZ, RZ, 0x0 ;  /* 0x00000000ff077424 */ /* 0x000fc800078e00ff */
[----:B------:R-:W-:Y:S05]  /*1420*/  RET.REL.NODEC R6 `(_Z12eliminar_tntPcPiS0_) ;  /* 0xffffffe806f47950 */ /* 0x000fea0003c3ffff */
.L_x_10:
        /* <DEDUP_REMOVED lines=13> */
.L_x_47:


//--------------------- .text._Z14eliminar_bombaPcPiS0_i --------------------------
	.section	.text._Z14eliminar_bombaPcPiS0_i,"ax",@progbits
	.align	128
        .global         _Z14eliminar_bombaPcPiS0_i
        .type           _Z14eliminar_bombaPcPiS0_i,@function
        .size           _Z14eliminar_bombaPcPiS0_i,(.L_x_50 - _Z14eliminar_bombaPcPiS0_i)
        .other          _Z14eliminar_bombaPcPiS0_i,@"STO_CUDA_ENTRY STV_DEFAULT"
_Z14eliminar_bombaPcPiS0_i:
.text._Z14eliminar_bombaPcPiS0_i:
[----:B------:R-:W-:Y:S01]  /*0000*/  LDC R1, c[0x0][0x37c] ;  /* 0x0000df00ff017b82 */ /* 0x000fe20000000800 */
[----:B------:R-:W0:Y:S07]  /*0010*/  S2R R2, SR_TID.Y ;  /* 0x0000000000027919 */ /* 0x000e2e0000002200 */
[----:B------:R-:W1:Y:S01]  /*0020*/  LDC R0, c[0x0][0x360] ;  /* 0x0000d800ff007b82 */ /* 0x000e620000000800 */
[----:B------:R-:W2:Y:S01]  /*0030*/  LDCU.64 UR6, c[0x3][0x48] ;  /* 0x00c00900ff0677ac */ /* 0x000ea20008000a00 */
[----:B------:R-:W1:Y:S06]  /*0040*/  S2R R3, SR_TID.X ;  /* 0x0000000000037919 */ /* 0x000e6c0000002100 */
[----:B------:R-:W0:Y:S08]  /*0050*/  S2UR UR5, SR_CTAID.Y ;  /* 0x00000000000579c3 */ /* 0x000e300000002600 */
[----:B------:R-:W0:Y:S08]  /*0060*/  LDC R5, c[0x0][0x364] ;  /* 0x0000d900ff057b82 */ /* 0x000e300000000800 */
[----:B------:R-:W1:Y:S01]  /*0070*/  S2UR UR4, SR_CTAID.X ;  /* 0x00000000000479c3 */ /* 0x000e620000002500 */
[----:B0-----:R-:W-:-:S05]  /*0080*/  IMAD R5, R5, UR5, R2 ;  /* 0x0000000505057c24 */ /* 0x001fca000f8e0202 */
[----:B--2---:R-:W-:Y:S01]  /*0090*/  ISETP.GE.AND P0, PT, R5, UR7, PT ;  /* 0x0000000705007c0c */ /* 0x004fe2000bf06270 */
[----:B-1----:R-:W-:-:S05]  /*00a0*/  IMAD R0, R0, UR4, R3 ;  /* 0x0000000400007c24 */ /* 0x002fca000f8e0203 */
[----:B------:R-:W-:-:S13]  /*00b0*/  ISETP.GE.OR P0, PT, R0, UR6, P0 ;  /* 0x0000000600007c0c */ /* 0x000fda0008706670 */
[----:B------:R-:W-:Y:S05]  /*00c0*/  @P0 EXIT ;  /* 0x000000000000094d */ /* 0x000fea0003800000 */
[----:B------:R-:W0:Y:S01]  /*00d0*/  LDCU UR4, c[0x0][0x398] ;  /* 0x00007300ff0477ac */ /* 0x000e220008000800 */
[----:B------:R-:W-:Y:S01]  /*00e0*/  IMAD R2, R5, UR6, R0 ;  /* 0x0000000605027c24 */ /* 0x000fe2000f8e0200 */
[----:B------:R-:W1:Y:S03]  /*00f0*/  LDCU.64 UR6, c[0x0][0x358] ;  /* 0x00006b00ff0677ac */ /* 0x000e660008000a00 */
[----:B------:R-:W-:Y:S01]  /*0100*/  IMAD.SHL.U32 R4, R2, 0x2, RZ ;  /* 0x0000000202047824 */ /* 0x000fe200078e00ff */
[----:B0-----:R-:W-:-:S09]  /*0110*/  UISETP.NE.AND UP0, UPT, UR4, URZ, UPT ;  /* 0x000000ff0400728c */ /* 0x001fd2000bf05270 */
[----:B-1----:R-:W-:Y:S05]  /*0120*/  BRA.U UP0, `(.L_x_11) ;  /* 0x0000000100547547 */ /* 0x002fea000b800000 */
[----:B------:R-:W0:Y:S02]  /*0130*/  LDC.64 R2, c[0x0][0x388] ;  /* 0x0000e200ff027b82 */ /* 0x000e240000000a00 */
[----:B0-----:R-:W2:Y:S02]  /*0140*/  LDG.E R2, desc[UR6][R2.64+0x4] ;  /* 0x0000040602027981 */ /* 0x001ea4000c1e1900 */
[----:B--2---:R-:W-:-:S13]  /*0150*/  ISETP.NE.AND P0, PT, R5, R2, PT ;  /* 0x000000020500720c */ /* 0x004fda0003f05270 */
[----:B------:R-:W-:Y:S05]  /*0160*/  @P0 EXIT ;  /* 0x000000000000094d */ /* 0x000fea0003800000 */
[----:B------:R-:W0:Y:S01]  /*0170*/  S2R R0, SR_LANEID ;  /* 0x0000000000007919 */ /* 0x000e220000000000 */
[----:B------:R-:W1:Y:S01]  /*0180*/  LDCU.64 UR4, c[0x0][0x390] ;  /* 0x00007200ff0477ac */ /* 0x000e620008000a00 */
[----:B------:R-:W2:Y:S01]  /*0190*/  LDCU.64 UR10, c[0x0][0x380] ;  /* 0x00007000ff0a77ac */ /* 0x000ea20008000a00 */
[----:B------:R-:W-:Y:S02]  /*01a0*/  VOTEU.ANY UR8, UPT, PT ;  /* 0x0000000000087886 */ /* 0x000fe400038e0100 */
[----:B------:R-:W-:Y:S02]  /*01b0*/  UFLO.U32 UR9, UR8 ;  /* 0x00000008000972bd */ /* 0x000fe400080e0000 */
[----:B------:R-:W3:Y:S01]  /*01c0*/  POPC R7, UR8 ;  /* 0x0000000800077d09 */ /* 0x000ee20008000000 */
[----:B-1----:R-:W-:-:S04]  /*01d0*/  UIADD3 UR4, UP0, UPT, UR4, 0x4, URZ ;  /* 0x0000000404047890 */ /* 0x002fc8000ff1e0ff */
[----:B------:R-:W-:Y:S01]  /*01e0*/  UIADD3.X UR5, UPT, UPT, URZ, UR5, URZ, UP0, !UPT ;  /* 0x00000005ff057290 */ /* 0x000fe200087fe4ff */
[----:B--2---:R-:W-:-:S04]  /*01f0*/  IADD3 R2, P1, PT, R4, UR10, RZ ;  /* 0x0000000a04027c10 */ /* 0x004fc8000ff3e0ff */
[----:B------:R-:W-:Y:S01]  /*0200*/  LEA.HI.X.SX32 R3, R4, UR11, 0x1, P1 ;  /* 0x0000000b04037c11 */ /* 0x000fe200088f0eff */
[----:B------:R-:W-:Y:S02]  /*0210*/  IMAD.U32 R4, RZ, RZ, UR4 ;  /* 0x00000004ff047e24 */ /* 0x000fe4000f8e00ff */
[----:B------:R-:W-:Y:S01]  /*0220*/  IMAD.U32 R5, RZ, RZ, UR5 ;  /* 0x00000005ff057e24 */ /* 0x000fe2000f8e00ff */
[----:B0-----:R-:W-:Y:S01]  /*0230*/  ISETP.EQ.U32.AND P0, PT, R0, UR9, PT ;  /* 0x0000000900007c0c */ /* 0x001fe2000bf02070 */
[----:B------:R-:W-:-:S05]  /*0240*/  IMAD.MOV.U32 R0, RZ, RZ, 0x30 ;  /* 0x00000030ff007424 */ /* 0x000fca00078e00ff */
[----:B------:R-:W-:Y:S07]  /*0250*/  STG.E.U8 desc[UR6][R2.64], R0 ;  /* 0x0000000002007986 */ /* 0x000fee000c101106 */
[----:B---3--:R-:W-:Y:S01]  /*0260*/  @P0 REDG.E.ADD.STRONG.GPU desc[UR6][R4.64], R7 ;  /* 0x000000070400098e */ /* 0x008fe2000c12e106 */
[----:B------:R-:W-:Y:S05]  /*0270*/  EXIT ;  /* 0x000000000000794d */ /* 0x000fea0003800000 */
.L_x_11:
[----:B------:R-:W0:Y:S02]  /*0280*/  LDC.64 R2, c[0x0][0x388] ;  /* 0x0000e200ff027b82 */ /* 0x000e240000000a00 */
[----:B0-----:R-:W2:Y:S02]  /*0290*/  LDG.E R3, desc[UR6][R2.64] ;  /* 0x0000000602037981 */ /* 0x001ea4000c1e1900 */
[----:B--2---:R-:W-:-:S13]  /*02a0*/  ISETP.NE.AND P0, PT, R0, R3, PT ;  /* 0x000000030000720c */ /* 0x004fda0003f05270 */
[----:B------:R-:W-:Y:S05]  /*02b0*/  @P0 EXIT ;  /* 0x000000000000094d */ /* 0x000fea0003800000 */
[----:B------:R-:W0:Y:S01]  /*02c0*/  LDCU.64 UR4, c[0x0][0x390] ;  /* 0x00007200ff0477ac */ /* 0x000e220008000a00 */
[----:B------:R-:W-:Y:S01]  /*02d0*/  HFMA2 R0, -RZ, RZ, 0, 2.86102294921875e-06 ;  /* 0x00000030ff007431 */ /* 0x000fe200000001ff */
[----:B------:R-:W-:Y:S01]  /*02e0*/  MOV R7, 0x1 ;  /* 0x0000000100077802 */ /* 0x000fe20000000f00 */
[----:B------:R-:W1:Y:S01]  /*02f0*/  LDCU.64 UR8, c[0x0][0x380] ;  /* 0x00007000ff0877ac */ /* 0x000e620008000a00 */
[----:B0-----:R-:W-:-:S04]  /*0300*/  UIADD3 UR4, UP0, UPT, UR4, 0x4, URZ ;  /* 0x0000000404047890 */ /* 0x001fc8000ff1e0ff */
[----:B------:R-:W-:Y:S01]  /*0310*/  UIADD3.X UR5, UPT, UPT, URZ, UR5, URZ, UP0, !UPT ;  /* 0x00000005ff057290 */ /* 0x000fe200087fe4ff */
[----:B-1----:R-:W-:-:S04]  /*0320*/  IADD3 R2, P0, PT, R4, UR8, RZ ;  /* 0x0000000804027c10 */ /* 0x002fc8000ff1e0ff */
[----:B------:R-:W-:Y:S01]  /*0330*/  LEA.HI.X.SX32 R3, R4, UR9, 0x1, P0 ;  /* 0x0000000904037c11 */ /* 0x000fe200080f0eff */
[----:B------:R-:W-:Y:S02]  /*0340*/  IMAD.U32 R4, RZ, RZ, UR4 ;  /* 0x00000004ff047e24 */ /* 0x000fe4000f8e00ff */
[----:B------:R-:W-:Y:S02]  /*0350*/  IMAD.U32 R5, RZ, RZ, UR5 ;  /* 0x00000005ff057e24 */ /* 0x000fe4000f8e00ff */
[----:B------:R-:W-:Y:S04]  /*0360*/  STG.E.U8 desc[UR6][R2.64], R0 ;  /* 0x0000000002007986 */ /* 0x000fe8000c101106 */
[----:B------:R-:W-:Y:S01]  /*0370*/  REDG.E.ADD.STRONG.GPU desc[UR6][R4.64], R7 ;  /* 0x000000070400798e */ /* 0x000fe2000c12e106 */
[----:B------:R-:W-:Y:S05]  /*0380*/  EXIT ;  /* 0x000000000000794d */ /* 0x000fea0003800000 */
.L_x_12:
        /* <DEDUP_REMOVED lines=15> */
.L_x_50:


//--------------------- .text._Z15colocar_fichaEXPcPiS0_P17curandStateXORWOW --------------------------
	.section	.text._Z15colocar_fichaEXPcPiS0_P17curandStateXORWOW,"ax",@progbits
	.align	128
        .global         _Z15colocar_fichaEXPcPiS0_P17curandStateXORWOW
        .type           _Z15colocar_fichaEXPcPiS0_P17curandStateXORWOW,@function
        .size           _Z15colocar_fichaEXPcPiS0_P17curandStateXORWOW,(.L_x_51 - _Z15colocar_fichaEXPcPiS0_P17curandStateXORWOW)
        .other          _Z15colocar_fichaEXPcPiS0_P17curandStateXORWOW,@"STO_CUDA_ENTRY STV_DEFAULT"
_Z15colocar_fichaEXPcPiS0_P17curandStateXORWOW:
.text._Z15colocar_fichaEXPcPiS0_P17curandStateXORWOW:
[----:B------:R-:W-:Y:S08]  /*0000*/  LDC R1, c[0x0][0x37c] ;  /* 0x0000df00ff017b82 */ /* 0x000ff00000000800 */
[----:B------:R-:W0:Y:S01]  /*0010*/  LDC.64 R2, c[0x0][0x388] ;  /* 0x0000e200ff027b82 */ /* 0x000e220000000a00 */
[----:B------:R-:W0:Y:S01]  /*0020*/  LDCU.64 UR4, c[0x0][0x358] ;  /* 0x00006b00ff0477ac */ /* 0x000e220008000a00 */
[----:B------:R-:W1:Y:S01]  /*0030*/  S2R R7, SR_TID.Y ;  /* 0x0000000000077919 */ /* 0x000e620000002200 */
[----:B------:R-:W2:Y:S01]  /*0040*/  LDCU.64 UR8, c[0x3][0x48] ;  /* 0x00c00900ff0877ac */ /* 0x000ea20008000a00 */
[----:B0-----:R-:W3:Y:S04]  /*0050*/  LDG.E R4, desc[UR4][R2.64+0x4] ;  /* 0x0000040402047981 */ /* 0x001ee8000c1e1900 */
[----:B------:R-:W3:Y:S01]  /*0060*/  LDG.E R5, desc[UR4][R2.64] ;  /* 0x0000000402057981 */ /* 0x000ee2000c1e1900 */
[----:B------:R-:W0:Y:S01]  /*0070*/  LDC R9, c[0x0][0x360] ;  /* 0x0000d800ff097b82 */ /* 0x000e220000000800 */
[----:B------:R-:W0:Y:S07]  /*0080*/  S2R R6, SR_TID.X ;  /* 0x0000000000067919 */ /* 0x000e2e0000002100 */
[----:B------:R-:W1:Y:S08]  /*0090*/  S2UR UR7, SR_CTAID.Y ;  /* 0x00000000000779c3 */ /* 0x000e700000002600 */
[----:B------:R-:W1:Y:S08]  /*00a0*/  LDC R0, c[0x0][0x364] ;  /* 0x0000d900ff007b82 */ /* 0x000e700000000800 */
[----:B------:R-:W0:Y:S01]  /*00b0*/  S2UR UR6, SR_CTAID.X ;  /* 0x00000000000679c3 */ /* 0x000e220000002500 */
[----:B-1----:R-:W-:-:S05]  /*00c0*/  IMAD R0, R0, UR7, R7 ;  /* 0x0000000700007c24 */ /* 0x002fca000f8e0207 */
[----:B--2---:R-:W-:Y:S01]  /*00d0*/  ISETP.GE.AND P0, PT, R0, UR9, PT ;  /* 0x0000000900007c0c */ /* 0x004fe2000bf06270 */
[----:B0-----:R-:W-:-:S04]  /*00e0*/  IMAD R9, R9, UR6, R6 ;  /* 0x0000000609097c24 */ /* 0x001fc8000f8e0206 */
[----:B------:R-:W-:Y:S01]  /*00f0*/  IMAD R0, R0, UR8, R9 ;  /* 0x0000000800007c24 */ /* 0x000fe2000f8e0209 */
[----:B------:R-:W-:Y:S01]  /*0100*/  ISETP.GE.OR P0, PT, R9, UR8, P0 ;  /* 0x0000000809007c0c */ /* 0x000fe20008706670 */
[----:B---3--:R-:W-:-:S12]  /*0110*/  IMAD R5, R4, UR8, R5 ;  /* 0x0000000804057c24 */ /* 0x008fd8000f8e0205 */
[----:B------:R-:W-:Y:S05]  /*0120*/  @P0 EXIT ;  /* 0x000000000000094d */ /* 0x000fea0003800000 */
[----:B------:R-:W-:-:S13]  /*0130*/  ISETP.NE.AND P0, PT, R0, R5, PT ;  /* 0x000000050000720c */ /* 0x000fda0003f05270 */
[----:B------:R-:W-:Y:S05]  /*0140*/  @P0 BRA `(.L_x_13) ;  /* 0x0000000400740947 */ /* 0x000fea0003800000 */
[----:B------:R-:W0:Y:S02]  /*0150*/  LDC.64 R2, c[0x0][0x390] ;  /* 0x0000e400ff027b82 */ /* 0x000e240000000a00 */
[----:B0-----:R-:W2:Y:S01]  /*0160*/  LDG.E R6, desc[UR4][R2.64+0x4] ;  /* 0x0000040402067981 */ /* 0x001ea2000c1e1900 */
[----:B------:R-:W-:Y:S01]  /*0170*/  IMAD.SHL.U32 R0, R0, 0x2, RZ ;  /* 0x0000000200007824 */ /* 0x000fe200078e00ff */
[----:B--2---:R-:W-:-:S13]  /*0180*/  ISETP.GT.AND P0, PT, R6, 0x4, PT ;  /* 0x000000040600780c */ /* 0x004fda0003f04270 */
[----:B------:R-:W-:Y:S05]  /*0190*/  @P0 BRA `(.L_x_14) ;  /* 0x0000000000640947 */ /* 0x000fea0003800000 */
[----:B------:R-:W-:-:S05]  /*01a0*/  VIMNMX.U32 R4, PT, PT, R6, 0x2, PT ;  /* 0x0000000206047848 */ /* 0x000fca0003fe0000 */
[----:B------:R-:W-:-:S04]  /*01b0*/  IMAD.SHL.U32 R7, R4, 0x4, RZ ;  /* 0x0000000404077824 */ /* 0x000fc800078e00ff */
[----:B------:R-:W0:Y:S02]  /*01c0*/  LDC R4, c[0x2][R7] ;  /* 0x0080000007047b82 */ /* 0x000e240000000800 */
[----:B0-----:R-:W-:-:S04]  /*01d0*/  SHF.R.S32.HI R5, RZ, 0x1f, R4 ;  /* 0x0000001fff057819 */ /* 0x001fc80000011404 */
.L_x_38:
[----:B------:R-:W-:Y:S05]  /*01e0*/  BRX R4 -0x1f0                                                            (*"BRANCH_TARGETS .L_x_39,.L_x_40,.L_x_41"*) ;  /* 0xfffffffc04847949 */ /* 0x000fea000383ffff */
.L_x_40:
[----:B------:R-:W2:Y:S01]  /*01f0*/  LDG.E R7, desc[UR4][R2.64+0x8] ;  /* 0x0000080402077981 */ /* 0x000ea2000c1e1900 */
[----:B------:R-:W0:Y:S02]  /*0200*/  LDCU.64 UR6, c[0x0][0x380] ;  /* 0x00007000ff0677ac */ /* 0x000e240008000a00 */
[----:B0-----:R-:W-:-:S04]  /*0210*/  IADD3 R4, P0, PT, R0, UR6, RZ ;  /* 0x0000000600047c10 */ /* 0x001fc8000ff1e0ff */
[----:B------:R-:W-:-:S05]  /*0220*/  LEA.HI.X.SX32 R5, R0, UR7, 0x1, P0 ;  /* 0x0000000700057c11 */ /* 0x000fca00080f0eff */
[----:B--2---:R-:W-:Y:S04]  /*0230*/  STG.E.U8 desc[UR4][R4.64], R7 ;  /* 0x0000000704007986 */ /* 0x004fe8000c101104 */
[----:B------:R-:W2:Y:S02]  /*0240*/  LDG.E R0, desc[UR4][R2.64+0x4] ;  /* 0x0000040402007981 */ /* 0x000ea4000c1e1900 */
[----:B--2---:R-:W-:-:S05]  /*0250*/  VIADD R9, R0, 0xffffffff ;  /* 0xffffffff00097836 */ /* 0x004fca0000000000 */
[----:B------:R-:W-:Y:S01]  /*0260*/  STG.E desc[UR4][R2.64+0x4], R9 ;  /* 0x0000040902007986 */ /* 0x000fe2000c101904 */
[----:B------:R-:W-:Y:S05]  /*0270*/  EXIT ;  /* 0x000000000000794d */ /* 0x000fea0003800000 */
.L_x_39:
[----:B------:R-:W0:Y:S02]  /*0280*/  LDCU.64 UR6, c[0x0][0x380] ;  /* 0x00007000ff0677ac */ /* 0x000e240008000a00 */
[----:B0-----:R-:W-:-:S04]  /*0290*/  IADD3 R4, P0, PT, R0, UR6, RZ ;  /* 0x0000000600047c10 */ /* 0x001fc8000ff1e0ff */
[----:B------:R-:W-:-:S05]  /*02a0*/  LEA.HI.X.SX32 R5, R0, UR7, 0x1, P0 ;  /* 0x0000000700057c11 */ /* 0x000fca00080f0eff */
[----:B------:R-:W2:Y:S01]  /*02b0*/  LDG.E.S8 R7, desc[UR4][R4.64] ;  /* 0x0000000404077981 */ /* 0x000ea2000c1e1300 */
[----:B------:R-:W-:-:S03]  /*02c0*/  IMAD.MOV.U32 R6, RZ, RZ, 0x30 ;  /* 0x00000030ff067424 */ /* 0x000fc600078e00ff */
[----:B--2---:R-:W-:Y:S04]  /*02d0*/  STG.E desc[UR4][R2.64+0x8], R7 ;  /* 0x0000080702007986 */ /* 0x004fe8000c101904 */
[----:B------:R-:W-:Y:S04]  /*02e0*/  STG.E.U8 desc[UR4][R4.64], R6 ;  /* 0x0000000604007986 */ /* 0x000fe8000c101104 */
[----:B------:R-:W2:Y:S02]  /*02f0*/  LDG.E R0, desc[UR4][R2.64+0x4] ;  /* 0x0000040402007981 */ /* 0x000ea4000c1e1900 */
[----:B--2---:R-:W-:-:S05]  /*0300*/  VIADD R9, R0, 0x1 ;  /* 0x0000000100097836 */ /* 0x004fca0000000000 */
[----:B------:R-:W-:Y:S01]  /*0310*/  STG.E desc[UR4][R2.64+0x4], R9 ;  /* 0x0000040902007986 */ /* 0x000fe2000c101904 */
[----:B------:R-:W-:Y:S05]  /*0320*/  EXIT ;  /* 0x000000000000794d */ /* 0x000fea0003800000 */
.L_x_14:
[----:B------:R-:W-:-:S05]  /*0330*/  IMAD.MOV.U32 R5, RZ, RZ, -0x5 ;  /* 0xfffffffbff057424 */ /* 0x000fca00078e00ff */
[----:B------:R-:W-:-:S05]  /*0340*/  VIADDMNMX.U32 R4, R6, R5, 0x2, PT ;  /* 0x0000000206047446 */ /* 0x000fca0003800005 */
[----:B------:R-:W-:-:S04]  /*0350*/  IMAD.SHL.U32 R7, R4, 0x4, RZ ;  /* 0x0000000404077824 */ /* 0x000fc800078e00ff */
[----:B------:R-:W0:Y:S02]  /*0360*/  LDC R4, c[0x2][R7+0xc] ;  /* 0x0080030007047b82 */ /* 0x000e240000000800 */
[----:B0-----:R-:W-:-:S04]  /*0370*/  SHF.R.S32.HI R5, RZ, 0x1f, R4 ;  /* 0x0000001fff057819 */ /* 0x001fc80000011404 */
.L_x_42:
[----:B------:R-:W-:Y:S05]  /*0380*/  BRX R4 -0x390                                                            (*"BRANCH_TARGETS .L_x_43,.L_x_44,.L_x_41"*) ;  /* 0xfffffffc041c7949 */ /* 0x000fea000383ffff */
.L_x_44:
[----:B------:R-:W0:Y:S01]  /*0390*/  LDCU.64 UR6, c[0x0][0x380] ;  /* 0x00007000ff0677ac */ /* 0x000e220008000a00 */
[----:B------:R-:W-:Y:S01]  /*03a0*/  HFMA2 R6, -RZ, RZ, 0, 5.0067901611328125e-06 ;  /* 0x00000054ff067431 */ /* 0x000fe200000001ff */
[----:B0-----:R-:W-:-:S04]  /*03b0*/  IADD3 R4, P0, PT, R0, UR6, RZ ;  /* 0x0000000600047c10 */ /* 0x001fc8000ff1e0ff */
[----:B------:R-:W-:-:S05]  /*03c0*/  LEA.HI.X.SX32 R5, R0, UR7, 0x1, P0 ;  /* 0x0000000700057c11 */ /* 0x000fca00080f0eff */
[----:B------:R-:W-:Y:S04]  /*03d0*/  STG.E.U8 desc[UR4][R4.64], R6 ;  /* 0x0000000604007986 */ /* 0x000fe8000c101104 */
[----:B------:R-:W2:Y:S02]  /*03e0*/  LDG.E R0, desc[UR4][R2.64+0x4] ;  /* 0x0000040402007981 */ /* 0x000ea4000c1e1900 */
[----:B--2---:R-:W-:-:S05]  /*03f0*/  VIADD R7, R0, 0xffffffff ;  /* 0xffffffff00077836 */ /* 0x004fca0000000000 */
[----:B------:R-:W-:Y:S01]  /*0400*/  STG.E desc[UR4][R2.64+0x4], R7 ;  /* 0x0000040702007986 */ /* 0x000fe2000c101904 */
[----:B------:R-:W-:Y:S05]  /*0410*/  EXIT ;  /* 0x000000000000794d */ /* 0x000fea0003800000 */
.L_x_43:
[----:B------:R-:W0:Y:S01]  /*0420*/  LDCU.64 UR6, c[0x0][0x380] ;  /* 0x00007000ff0677ac */ /* 0x000e220008000a00 */
[----:B------:R-:W-:Y:S01]  /*0430*/  IMAD.MOV.U32 R6, RZ, RZ, 0x42 ;  /* 0x00000042ff067424 */ /* 0x000fe200078e00ff */
[----:B0-----:R-:W-:-:S04]  /*0440*/  IADD3 R4, P0, PT, R0, UR6, RZ ;  /* 0x0000000600047c10 */ /* 0x001fc8000ff1e0ff */
[----:B------:R-:W-:-:S05]  /*0450*/  LEA.HI.X.SX32 R5, R0, UR7, 0x1, P0 ;  /* 0x0000000700057c11 */ /* 0x000fca00080f0eff */
[----:B------:R-:W-:Y:S04]  /*0460*/  STG.E.U8 desc[UR4][R4.64], R6 ;  /* 0x0000000604007986 */ /* 0x000fe8000c101104 */
[----:B------:R-:W2:Y:S02]  /*0470*/  LDG.E R0, desc[UR4][R2.64+0x4] ;  /* 0x0000040402007981 */ /* 0x000ea4000c1e1900 */
[----:B--2---:R-:W-:-:S05]  /*0480*/  VIADD R7, R0, 0xffffffff ;  /* 0xffffffff00077836 */ /* 0x004fca0000000000 */
[----:B------:R-:W-:Y:S01]  /*0490*/  STG.E desc[UR4][R2.64+0x4], R7 ;  /* 0x0000040702007986 */ /* 0x000fe2000c101904 */
[----:B------:R-:W-:Y:S05]  /*04a0*/  EXIT ;  /* 0x000000000000794d */ /* 0x000fea0003800000 */
.L_x_41:
[----:B------:R-:W-:-:S13]  /*04b0*/  ISETP.GE.AND P0, PT, R6, 0x7, PT ;  /* 0x000000070600780c */ /* 0x000fda0003f06270 */
[----:B------:R-:W-:Y:S05]  /*04c0*/  @!P0 EXIT ;  /* 0x000000000000894d */ /* 0x000fea0003800000 */
[----:B------:R-:W0:Y:S01]  /*04d0*/  LDC.64 R6, c[0x0][0x398] ;  /* 0x0000e600ff067b82 */ /* 0x000e220000000a00 */
[----:B------:R-:W1:Y:S01]  /*04e0*/  LDCU.64 UR6, c[0x0][0x380] ;  /* 0x00007000ff0677ac */ /* 0x000e620008000a00 */
[----:B------:R-:W-:Y:S01]  /*04f0*/  IMAD.MOV.U32 R16, RZ, RZ, 0x52 ;  /* 0x00000052ff107424 */ /* 0x000fe200078e00ff */
[C---:B-1----:R-:W-:Y:S01]  /*0500*/  IADD3 R4, P0, PT, R0.reuse, UR6, RZ ;  /* 0x0000000600047c10 */ /* 0x042fe2000ff1e0ff */
[----:B------:R-:W1:Y:S03]  /*0510*/  LDCU UR6, c[0x3][0x50] ;  /* 0x00c00a00ff0677ac */ /* 0x000e660008000800 */
[----:B------:R-:W-:Y:S01]  /*0520*/  LEA.HI.X.SX32 R5, R0, UR7, 0x1, P0 ;  /* 0x0000000700057c11 */ /* 0x000fe200080f0eff */
[----:B0-----:R-:W-:-:S04]  /*0530*/  IMAD.WIDE R6, R9, 0x30, R6 ;  /* 0x0000003009067825 */ /* 0x001fc800078e0206 */
[----:B------:R0:W-:Y:S04]  /*0540*/  STG.E.U8 desc[UR4][R4.64], R16 ;  /* 0x0000001004007986 */ /* 0x0001e8000c101104 */
[----:B------:R-:W2:Y:S04]  /*0550*/  LDG.E.64 R8, desc[UR4][R6.64] ;  /* 0x0000000406087981 */ /* 0x000ea8000c1e1b00 */
[----:B------:R-:W3:Y:S04]  /*0560*/  LDG.E.64 R12, desc[UR4][R6.64+0x10] ;  /* 0x00001004060c7981 */ /* 0x000ee8000c1e1b00 */
[----:B------:R-:W4:Y:S01]  /*0570*/  LDG.E.64 R10, desc[UR4][R6.64+0x8] ;  /* 0x00000804060a7981 */ /* 0x000f22000c1e1b00 */
[----:B--2---:R-:W-:-:S04]  /*0580*/  SHF.R.U32.HI R0, RZ, 0x2, R9 ;  /* 0x00000002ff007819 */ /* 0x004fc80000011609 */
[----:B------:R-:W-:Y:S01]  /*0590*/  LOP3.LUT R0, R0, R9, RZ, 0x3c, !PT ;  /* 0x0000000900007212 */ /* 0x000fe200078e3cff */
[C---:B---3--:R-:W-:Y:S01]  /*05a0*/  IMAD.SHL.U32 R14, R13.reuse, 0x10, RZ ;  /* 0x000000100d0e7824 */ /* 0x048fe200078e00ff */
[----:B0-----:R-:W-:Y:S01]  /*05b0*/  MOV R16, R13 ;  /* 0x0000000d00107202 */ /* 0x001fe20000000f00 */
[----:B------:R-:W-:Y:S01]  /*05c0*/  IMAD.MOV.U32 R19, RZ, RZ, R12 ;  /* 0x000000ffff137224 */ /* 0x000fe200078e000c */
[----:B------:R-:W-:Y:S01]  /*05d0*/  SHF.L.U32 R9, R0, 0x1, RZ ;  /* 0x0000000100097819 */ /* 0x000fe200000006ff */
[----:B----4-:R-:W-:Y:S02]  /*05e0*/  IMAD.MOV.U32 R15, RZ, RZ, R10 ;  /* 0x000000ffff0f7224 */ /* 0x010fe400078e000a */
[----:B------:R-:W-:Y:S01]  /*05f0*/  IMAD.MOV.U32 R18, RZ, RZ, R11 ;  /* 0x000000ffff127224 */ /* 0x000fe200078e000b */
[----:B------:R-:W-:Y:S01]  /*0600*/  LOP3.LUT R9, R13, R14, R9, 0x96, !PT ;  /* 0x0000000e0d097212 */ /* 0x000fe200078e9609 */
[----:B------:R-:W-:-:S03]  /*0610*/  VIADD R14, R8, 0x587c5 ;  /* 0x000587c5080e7836 */ /* 0x000fc60000000000 */
[----:B------:R-:W-:Y:S01]  /*0620*/  LOP3.LUT R17, R9, R0, RZ, 0x3c, !PT ;  /* 0x0000000009117212 */ /* 0x000fe200078e3cff */
[----:B------:R-:W-:Y:S04]  /*0630*/  STG.E.64 desc[UR4][R6.64+0x8], R18 ;  /* 0x0000081206007986 */ /* 0x000fe8000c101b04 */
[----:B------:R-:W-:Y:S04]  /*0640*/  STG.E.64 desc[UR4][R6.64], R14 ;  /* 0x0000000e06007986 */ /* 0x000fe8000c101b04 */
[----:B------:R-:W-:Y:S04]  /*0650*/  STG.E.64 desc[UR4][R6.64+0x10], R16 ;  /* 0x0000101006007986 */ /* 0x000fe8000c101b04 */
[----:B------:R-:W2:Y:S01]  /*0660*/  LDG.E R8, desc[UR4][R2.64+0x4] ;  /* 0x0000040402087981 */ /* 0x000ea2000c1e1900 */
[----:B------:R-:W-:Y:S01]  /*0670*/  IMAD.IADD R0, R17, 0x1, R14 ;  /* 0x0000000111007824 */ /* 0x000fe200078e020e */
[----:B-1----:R-:W-:Y:S01]  /*0680*/  I2FP.F32.S32 R9, UR6 ;  /* 0x0000000600097c45 */ /* 0x002fe20008201400 */
[----:B------:R-:W-:-:S03]  /*0690*/  IMAD.MOV.U32 R11, RZ, RZ, 0x2f800000 ;  /* 0x2f800000ff0b7424 */ /* 0x000fc600078e00ff */
[----:B------:R-:W-:-:S05]  /*06a0*/  I2FP.F32.U32 R0, R0 ;  /* 0x0000000000007245 */ /* 0x000fca0000201000 */
[----:B------:R-:W-:-:S04]  /*06b0*/  FFMA R0, R0, R11, 1.1641532182693481445e-10 ;  /* 0x2f00000000007423 */ /* 0x000fc8000000000b */
[----:B------:R-:W-:-:S04]  /*06c0*/  FFMA R0, R0, R9, 1 ;  /* 0x3f80000000007423 */ /* 0x000fc80000000009 */
[----:B------:R-:W0:Y:S01]  /*06d0*/  F2I.TRUNC.NTZ R11, R0 ;  /* 0x00000000000b7305 */ /* 0x000e22000020f100 */
[----:B--2---:R-:W-:-:S05]  /*06e0*/  VIADD R9, R8, 0xffffffff ;  /* 0xffffffff08097836 */ /* 0x004fca0000000000 */
[----:B------:R-:W-:Y:S04]  /*06f0*/  STG.E desc[UR4][R2.64+0x4], R9 ;  /* 0x0000040902007986 */ /* 0x000fe8000c101904 */
[----:B0-----:R-:W-:Y:S01]  /*0700*/  STG.E.U8 desc[UR4][R4.64+0x1], R11 ;  /* 0x0000010b04007986 */ /* 0x001fe2000c101104 */
[----:B------:R-:W-:Y:S05]  /*0710*/  EXIT ;  /* 0x000000000000794d */ /* 0x000fea0003800000 */
.L_x_13:
[----:B------:R-:W0:Y:S01]  /*0720*/  S2R R0, SR_LANEID ;  /* 0x0000000000007919 */ /* 0x000e220000000000 */
[----:B------:R-:W1:Y:S01]  /*0730*/  LDC.64 R2, c[0x0][0x390] ;  /* 0x0000e400ff027b82 */ /* 0x000e620000000a00 */
[----:B------:R-:W-:Y:S02]  /*0740*/  VOTEU.ANY UR6, UPT, PT ;  /* 0x0000000000067886 */ /* 0x000fe400038e0100 */
[----:B------:R-:W-:Y:S02]  /*0750*/  UFLO.U32 UR7, UR6 ;  /* 0x00000006000772bd */ /* 0x000fe400080e0000 */
[----:B------:R-:W1:Y:S04]  /*0760*/  POPC R5, UR6 ;  /* 0x0000000600057d09 */ /* 0x000e680008000000 */
[----:B0-----:R-:W-:-:S13]  /*0770*/  ISETP.EQ.U32.AND P0, PT, R0, UR7, PT ;  /* 0x0000000700007c0c */ /* 0x001fda000bf02070 */
[----:B-1----:R-:W-:Y:S01]  /*0780*/  @P0 REDG.E.ADD.STRONG.GPU desc[UR4][R2.64], R5 ;  /* 0x000000050200098e */ /* 0x002fe2000c12e104 */
[----:B------:R-:W-:Y:S05]  /*0790*/  EXIT ;  /* 0x000000000000794d */ /* 0x000fea0003800000 */
.L_x_15:
        /* <DEDUP_REMOVED lines=14> */
.L_x_51:


//--------------------- .text._Z15eliminar_fichasPcPiS0_ --------------------------
	.section	.text._Z15eliminar_fichasPcPiS0_,"ax",@progbits
	.align	128
        .global         _Z15eliminar_fichasPcPiS0_
        .type           _Z15eliminar_fichasPcPiS0_,@function
        .size           _Z15eliminar_fichasPcPiS0_,(.L_x_52 - _Z15eliminar_fichasPcPiS0_)
        .other          _Z15eliminar_fichasPcPiS0_,@"STO_CUDA_ENTRY STV_DEFAULT"
_Z15eliminar_fichasPcPiS0_:
.text._Z15eliminar_fichasPcPiS0_:
[----:B------:R-:W-:Y:S01]  /*0000*/  LDC R1, c[0x0][0x37c] ;  /* 0x0000df00ff017b82 */ /* 0x000fe20000000800 */
[----:B------:R-:W0:Y:S07]  /*0010*/  S2R R3, SR_TID.Y ;  /* 0x0000000000037919 */ /* 0x000e2e0000002200 */
[----:B------:R-:W1:Y:S01]  /*0020*/  LDC R13, c[0x0][0x360] ;  /* 0x0000d800ff0d7b82 */ /* 0x000e620000000800 */
[----:B------:R-:W-:Y:S01]  /*0030*/  BSSY.RECONVERGENT B0, `(.L_x_16) ;  /* 0x0000057000007945 */ /* 0x000fe20003800200 */
[----:B------:R-:W1:Y:S06]  /*0040*/  S2R R2, SR_TID.X ;  /* 0x0000000000027919 */ /* 0x000e6c0000002100 */
[----:B------:R-:W0:Y:S08]  /*0050*/  S2UR UR5, SR_CTAID.Y ;  /* 0x00000000000579c3 */ /* 0x000e300000002600 */
[----:B------:R-:W0:Y:S08]  /*0060*/  LDC R0, c[0x0][0x364] ;  /* 0x0000d900ff007b82 */ /* 0x000e300000000800 */
[----:B------:R-:W1:Y:S08]  /*0070*/  S2UR UR4, SR_CTAID.X ;  /* 0x00000000000479c3 */ /* 0x000e700000002500 */
[----:B------:R-:W2:Y:S01]  /*0080*/  LDC.64 R10, c[0x3][0x48] ;  /* 0x00c01200ff0a7b82 */ /* 0x000ea20000000a00 */
[----:B0-----:R-:W-:-:S02]  /*0090*/  IMAD R0, R0, UR5, R3 ;  /* 0x0000000500007c24 */ /* 0x001fc4000f8e0203 */
[----:B-1----:R-:W-:-:S03]  /*00a0*/  IMAD R13, R13, UR4, R2 ;  /* 0x000000040d0d7c24 */ /* 0x002fc6000f8e0202 */
[----:B--2---:R-:W-:-:S04]  /*00b0*/  ISETP.GE.AND P0, PT, R0, R11, PT ;  /* 0x0000000b0000720c */ /* 0x004fc80003f06270 */
[----:B------:R-:W-:-:S13]  /*00c0*/  ISETP.GE.OR P0, PT, R13, R10, P0 ;  /* 0x0000000a0d00720c */ /* 0x000fda0000706670 */
[----:B------:R-:W-:Y:S05]  /*00d0*/  @P0 BRA `(.L_x_17) ;  /* 0x0000000400300947 */ /* 0x000fea0003800000 */
[----:B------:R-:W0:Y:S01]  /*00e0*/  LDC.64 R16, c[0x0][0x358] ;  /* 0x0000d600ff107b82 */ /* 0x000e220000000a00 */
[----:B------:R-:W-:-:S04]  /*00f0*/  IMAD R15, R0, R10, R13 ;  /* 0x0000000a000f7224 */ /* 0x000fc800078e020d */
[----:B------:R-:W-:-:S03]  /*0100*/  IMAD.SHL.U32 R7, R15, 0x2, RZ ;  /* 0x000000020f077824 */ /* 0x000fc600078e00ff */
[----:B------:R-:W1:Y:S08]  /*0110*/  LDC.64 R2, c[0x0][0x380] ;  /* 0x0000e000ff027b82 */ /* 0x000e700000000a00 */
[----:B------:R-:W2:Y:S01]  /*0120*/  LDC.64 R4, c[0x0][0x390] ;  /* 0x0000e400ff047b82 */ /* 0x000ea20000000a00 */
[----:B0-----:R-:W-:-:S07]  /*0130*/  R2UR UR6, R16 ;  /* 0x00000000100672ca */ /* 0x001fce00000e0000 */
[----:B------:R-:W0:Y:S01]  /*0140*/  LDC.64 R18, c[0x0][0x390] ;  /* 0x0000e400ff127b82 */ /* 0x000e220000000a00 */
[C---:B------:R-:W-:Y:S02]  /*0150*/  R2UR UR7, R17.reuse ;  /* 0x00000000110772ca */ /* 0x040fe400000e0000 */
[----:B------:R-:W-:Y:S02]  /*0160*/  R2UR UR4, R16 ;  /* 0x00000000100472ca */ /* 0x000fe400000e0000 */
[----:B------:R-:W-:Y:S02]  /*0170*/  R2UR UR5, R17 ;  /* 0x00000000110572ca */ /* 0x000fe400000e0000 */
[----:B-1----:R-:W-:-:S04]  /*0180*/  IADD3 R6, P0, PT, R7, R2, RZ ;  /* 0x0000000207067210 */ /* 0x002fc80007f1e0ff */
[----:B------:R-:W-:-:S05]  /*0190*/  LEA.HI.X.SX32 R7, R7, R3, 0x1, P0 ;  /* 0x0000000307077211 */ /* 0x000fca00000f0eff */
[----:B------:R-:W3:Y:S04]  /*01a0*/  LDG.E.S8 R12, desc[UR6][R6.64] ;  /* 0x00000006060c7981 */ /* 0x000ee8000c1e1300 */
[----:B--2---:R-:W2:Y:S01]  /*01b0*/  LDG.E.S8 R9, desc[UR4][R4.64+0x8] ;  /* 0x0000080404097981 */ /* 0x004ea2000c1e1300 */
[----:B0-----:R-:W-:Y:S02]  /*01c0*/  IADD3 R8, P1, PT, R18, 0x8, RZ ;  /* 0x0000000812087810 */ /* 0x001fe40007f3e0ff */
[----:B---3--:R-:W-:-:S04]  /*01d0*/  ISETP.NE.AND P0, PT, R12, 0x30, PT ;  /* 0x000000300c00780c */ /* 0x008fc80003f05270 */
[----:B--2---:R-:W-:Y:S01]  /*01e0*/  ISETP.NE.OR P0, PT, R9, R12, !P0 ;  /* 0x0000000c0900720c */ /* 0x004fe20004705670 */
[----:B------:R-:W-:-:S12]  /*01f0*/  IMAD.X R9, RZ, RZ, R19, P1 ;  /* 0x000000ffff097224 */ /* 0x000fd800008e0613 */
[----:B------:R-:W-:Y:S05]  /*0200*/  @P0 BRA `(.L_x_17) ;  /* 0x0000000000e40947 */ /* 0x000fea0003800000 */
[----:B------:R-:W-:Y:S01]  /*0210*/  VIADD R19, R13, 0x1 ;  /* 0x000000010d137836 */ /* 0x000fe20000000000 */
[----:B------:R-:W-:Y:S04]  /*0220*/  BSSY.RELIABLE B1, `(.L_x_18) ;  /* 0x0000027000017945 */ /* 0x000fe80003800100 */
[----:B------:R-:W-:-:S13]  /*0230*/  ISETP.GE.AND P0, PT, R19, R10, PT ;  /* 0x0000000a1300720c */ /* 0x000fda0003f06270 */
[----:B------:R-:W-:Y:S05]  /*0240*/  @P0 BRA `(.L_x_19) ;  /* 0x0000000000140947 */ /* 0x000fea0003800000 */
[----:B------:R-:W-:Y:S02]  /*0250*/  R2UR UR4, R16 ;  /* 0x00000000100472ca */ /* 0x000fe400000e0000 */
[----:B------:R-:W-:-:S13]  /*0260*/  R2UR UR5, R17 ;  /* 0x00000000110572ca */ /* 0x000fda00000e0000 */
[----:B------:R-:W2:Y:S02]  /*0270*/  LDG.E.U8 R12, desc[UR4][R6.64+0x2] ;  /* 0x00000204060c7981 */ /* 0x000ea4000c1e1100 */
[----:B--2---:R-:W-:-:S13]  /*0280*/  ISETP.NE.AND P0, PT, R12, 0x30, PT ;  /* 0x000000300c00780c */ /* 0x004fda0003f05270 */
[----:B------:R-:W-:Y:S05]  /*0290*/  @!P0 BRA `(.L_x_20) ;  /* 0x00000000007c8947 */ /* 0x000fea0003800000 */
.L_x_19:
[----:B------:R-:W-:-:S13]  /*02a0*/  ISETP.GE.AND P0, PT, R13, 0x1, PT ;  /* 0x000000010d00780c */ /* 0x000fda0003f06270 */
[----:B------:R-:W-:Y:S05]  /*02b0*/  @!P0 BRA `(.L_x_21) ;  /* 0x0000000000148947 */ /* 0x000fea0003800000 */
[----:B------:R-:W-:Y:S02]  /*02c0*/  R2UR UR4, R16 ;  /* 0x00000000100472ca */ /* 0x000fe400000e0000 */
[----:B------:R-:W-:-:S13]  /*02d0*/  R2UR UR5, R17 ;  /* 0x00000000110572ca */ /* 0x000fda00000e0000 */
[----:B------:R-:W2:Y:S02]  /*02e0*/  LDG.E.U8 R12, desc[UR4][R6.64+-0x2] ;  /* 0xfffffe04060c7981 */ /* 0x000ea4000c1e1100 */
[----:B--2---:R-:W-:-:S13]  /*02f0*/  ISETP.NE.AND P0, PT, R12, 0x30, PT ;  /* 0x000000300c00780c */ /* 0x004fda0003f05270 */
[----:B------:R-:W-:Y:S05]  /*0300*/  @!P0 BRA `(.L_x_20) ;  /* 0x0000000000608947 */ /* 0x000fea0003800000 */
.L_x_21:
[----:B------:R-:W-:-:S05]  /*0310*/  VIADD R12, R0, 0x1 ;  /* 0x00000001000c7836 */ /* 0x000fca0000000000 */
[----:B------:R-:W-:-:S13]  /*0320*/  ISETP.GE.U32.AND P0, PT, R12, R11, PT ;  /* 0x0000000b0c00720c */ /* 0x000fda0003f06070 */
[----:B------:R-:W-:Y:S05]  /*0330*/  @P0 BRA `(.L_x_22) ;  /* 0x0000000000200947 */ /* 0x000fea0003800000 */
[----:B------:R-:W-:Y:S01]  /*0340*/  IMAD.SHL.U32 R11, R10, 0x2, RZ ;  /* 0x000000020a0b7824 */ /* 0x000fe200078e00ff */
[----:B------:R-:W-:Y:S02]  /*0350*/  R2UR UR4, R16 ;  /* 0x00000000100472ca */ /* 0x000fe400000e0000 */
[----:B------:R-:W-:Y:S02]  /*0360*/  R2UR UR5, R17 ;  /* 0x00000000110572ca */ /* 0x000fe400000e0000 */
[----:B------:R-:W-:-:S04]  /*0370*/  IADD3 R12, P0, PT, R11, R6, RZ ;  /* 0x000000060b0c7210 */ /* 0x000fc80007f1e0ff */
[----:B------:R-:W-:-:S07]  /*0380*/  LEA.HI.X.SX32 R13, R11, R7, 0x1, P0 ;  /* 0x000000070b0d7211 */ /* 0x000fce00000f0eff */
[----:B------:R-:W2:Y:S02]  /*0390*/  LDG.E.U8 R12, desc[UR4][R12.64] ;  /* 0x000000040c0c7981 */ /* 0x000ea4000c1e1100 */
[----:B--2---:R-:W-:-:S13]  /*03a0*/  ISETP.NE.AND P0, PT, R12, 0x30, PT ;  /* 0x000000300c00780c */ /* 0x004fda0003f05270 */
[----:B------:R-:W-:Y:S05]  /*03b0*/  @!P0 BRA `(.L_x_20) ;  /* 0x0000000000348947 */ /* 0x000fea0003800000 */
.L_x_22:
[----:B------:R-:W-:-:S13]  /*03c0*/  ISETP.NE.AND P0, PT, R0, RZ, PT ;  /* 0x000000ff0000720c */ /* 0x000fda0003f05270 */
[----:B------:R-:W-:Y:S05]  /*03d0*/  @!P0 BREAK.RELIABLE B1 ;  /* 0x0000000000018942 */ /* 0x000fea0003800100 */
[----:B------:R-:W-:Y:S05]  /*03e0*/  @!P0 BRA `(.L_x_17) ;  /* 0x00000000006c8947 */ /* 0x000fea0003800000 */
[----:B------:R-:W-:Y:S01]  /*03f0*/  IMAD.IADD R10, R15, 0x1, -R10 ;  /* 0x000000010f0a7824 */ /* 0x000fe200078e0a0a */
[----:B------:R-:W-:Y:S02]  /*0400*/  R2UR UR4, R16 ;  /* 0x00000000100472ca */ /* 0x000fe400000e0000 */
[----:B------:R-:W-:Y:S01]  /*0410*/  R2UR UR5, R17 ;  /* 0x00000000110572ca */ /* 0x000fe200000e0000 */
[----:B------:R-:W-:-:S05]  /*0420*/  IMAD.SHL.U32 R10, R10, 0x2, RZ ;  /* 0x000000020a0a7824 */ /* 0x000fca00078e00ff */
[----:B------:R-:W-:-:S04]  /*0430*/  IADD3 R2, P0, PT, R10, R2, RZ ;  /* 0x000000020a027210 */ /* 0x000fc80007f1e0ff */
[----:B------:R-:W-:-:S05]  /*0440*/  LEA.HI.X.SX32 R3, R10, R3, 0x1, P0 ;  /* 0x000000030a037211 */ /* 0x000fca00000f0eff */
[----:B------:R-:W2:Y:S02]  /*0450*/  LDG.E.U8 R2, desc[UR4][R2.64] ;  /* 0x0000000402027981 */ /* 0x000ea4000c1e1100 */
[----:B--2---:R-:W-:-:S13]  /*0460*/  ISETP.NE.AND P0, PT, R2, 0x30, PT ;  /* 0x000000300200780c */ /* 0x004fda0003f05270 */
[----:B------:R-:W-:Y:S05]  /*0470*/  @P0 BREAK.RELIABLE B1 ;  /* 0x0000000000010942 */ /* 0x000fea0003800100 */
[----:B------:R-:W-:Y:S05]  /*0480*/  @P0 BRA `(.L_x_17) ;  /* 0x0000000000440947 */ /* 0x000fea0003800000 */
.L_x_20:
[----:B------:R-:W-:Y:S05]  /*0490*/  BSYNC.RELIABLE B1 ;  /* 0x0000000000017941 */ /* 0x000fea0003800100 */
.L_x_18:
[----:B------:R-:W0:Y:S01]  /*04a0*/  S2R R0, SR_LANEID ;  /* 0x0000000000007919 */ /* 0x000e220000000000 */
[----:B------:R-:W-:Y:S02]  /*04b0*/  VOTEU.ANY UR4, UPT, PT ;  /* 0x0000000000047886 */ /* 0x000fe400038e0100 */
[----:B------:R-:W-:Y:S02]  /*04c0*/  UFLO.U32 UR5, UR4 ;  /* 0x00000004000572bd */ /* 0x000fe400080e0000 */
[----:B------:R-:W1:Y:S01]  /*04d0*/  POPC R3, UR4 ;  /* 0x0000000400037d09 */ /* 0x000e620008000000 */
[----:B------:R-:W-:Y:S01]  /*04e0*/  R2UR UR4, R16 ;  /* 0x00000000100472ca */ /* 0x000fe200000e0000 */
[----:B-1----:R-:W-:Y:S02]  /*04f0*/  IMAD.MOV R11, RZ, RZ, -R3 ;  /* 0x000000ffff0b7224 */ /* 0x002fe400078e0a03 */
[----:B0-----:R-:W-:Y:S01]  /*0500*/  ISETP.EQ.U32.AND P0, PT, R0, UR5, PT ;  /* 0x0000000500007c0c */ /* 0x001fe2000bf02070 */
[----:B------:R-:W-:Y:S01]  /*0510*/  IMAD.MOV.U32 R0, RZ, RZ, 0x30 ;  /* 0x00000030ff007424 */ /* 0x000fe200078e00ff */
[----:B------:R-:W-:-:S11]  /*0520*/  R2UR UR5, R17 ;  /* 0x00000000110572ca */ /* 0x000fd600000e0000 */
[C---:B------:R-:W-:Y:S02]  /*0530*/  @P0 R2UR UR6, R16.reuse ;  /* 0x00000000100602ca */ /* 0x040fe400000e0000 */
[C---:B------:R-:W-:Y:S01]  /*0540*/  @P0 R2UR UR7, R17.reuse ;  /* 0x00000000110702ca */ /* 0x040fe200000e0000 */
[----:B------:R0:W-:Y:S01]  /*0550*/  STG.E.U8 desc[UR4][R6.64], R0 ;  /* 0x0000000006007986 */ /* 0x0001e2000c101104 */
[----:B------:R-:W-:Y:S02]  /*0560*/  @P0 R2UR UR8, R16 ;  /* 0x00000000100802ca */ /* 0x000fe400000e0000 */
[----:B------:R-:W-:-:S09]  /*0570*/  @P0 R2UR UR9, R17 ;  /* 0x00000000110902ca */ /* 0x000fd200000e0000 */
[----:B------:R0:W-:Y:S04]  /*0580*/  @P0 REDG.E.ADD.STRONG.GPU desc[UR6][R8.64+-0x4], R3 ;  /* 0xfffffc030800098e */ /* 0x0001e8000c12e106 */
[----:B------:R0:W-:Y:S02]  /*0590*/  @P0 REDG.E.ADD.STRONG.GPU desc[UR8][R4.64], R11 ;  /* 0x0000000b0400098e */ /* 0x0001e4000c12e108 */
.L_x_17:
[----:B------:R-:W-:Y:S05]  /*05a0*/  BSYNC.RECONVERGENT B0 ;  /* 0x0000000000007941 */ /* 0x000fea0003800200 */
.L_x_16:
[----:B------:R-:W-:Y:S05]  /*05b0*/  WARPSYNC.ALL ;  /* 0x0000000000007948 */ /* 0x000fea0003800000 */
[----:B------:R-:W-:Y:S06]  /*05c0*/  BAR.SYNC.DEFER_BLOCKING 0x0 ;  /* 0x0000000000007b1d */ /* 0x000fec0000010000 */
[----:B------:R-:W-:Y:S05]  /*05d0*/  EXIT ;  /* 0x000000000000794d */ /* 0x000fea0003800000 */
.L_x_23:
        /* <DEDUP_REMOVED lines=10> */
.L_x_52:


//--------------------- .text._Z12bajar_fichasPc  --------------------------
	.section	.text._Z12bajar_fichasPc,"ax",@progbits
	.align	128
        .global         _Z12bajar_fichasPc
        .type           _Z12bajar_fichasPc,@function
        .size           _Z12bajar_fichasPc,(.L_x_53 - _Z12bajar_fichasPc)
        .other          _Z12bajar_fichasPc,@"STO_CUDA_ENTRY STV_DEFAULT"
_Z12bajar_fichasPc:
.text._Z12bajar_fichasPc:
        /* <DEDUP_REMOVED lines=13> */
[----:B------:R-:W-:Y:S01]  /*00d0*/  IMAD R0, R3, UR4, R0 ;  /* 0x0000000403007c24 */ /* 0x000fe2000f8e0200 */
[----:B------:R-:W-:-:S04]  /*00e0*/  UIADD3 UR6, UPT, UPT, UR5, -0x1, URZ ;  /* 0xffffffff05067890 */ /* 0x000fc8000fffe0ff */
[----:B------:R-:W-:-:S04]  /*00f0*/  ISETP.GE.AND P0, PT, R0, UR4, PT ;  /* 0x0000000400007c0c */ /* 0x000fc8000bf06270 */
[----:B------:R-:W-:-:S13]  /*0100*/  ISETP.NE.OR P0, PT, R3, UR6, !P0 ;  /* 0x0000000603007c0c */ /* 0x000fda000c705670 */
[----:B------:R-:W-:Y:S05]  /*0110*/  @P0 EXIT ;  /* 0x000000000000094d */ /* 0x000fea0003800000 */
[----:B------:R-:W0:Y:S01]  /*0120*/  LDC.64 R8, c[0x0][0x380] ;  /* 0x0000e000ff087b82 */ /* 0x000e220000000a00 */
[----:B------:R-:W-:Y:S01]  /*0130*/  IMAD.SHL.U32 R0, R0, 0x2, RZ ;  /* 0x0000000200007824 */ /* 0x000fe200078e00ff */
[----:B------:R-:W1:Y:S01]  /*0140*/  LDCU.64 UR6, c[0x0][0x358] ;  /* 0x00006b00ff0677ac */ /* 0x000e620008000a00 */
[----:B------:R-:W-:-:S12]  /*0150*/  USHF.L.U32 UR4, UR4, 0x1, URZ ;  /* 0x0000000104047899 */ /* 0x000fd800080006ff */
.L_x_26:
[----:B0-----:R-:W-:-:S04]  /*0160*/  IADD3 R2, P0, PT, R0, R8, RZ ;  /* 0x0000000800027210 */ /* 0x001fc80007f1e0ff */
[----:B------:R-:W-:-:S05]  /*0170*/  LEA.HI.X.SX32 R3, R0, R9, 0x1, P0 ;  /* 0x0000000900037211 */ /* 0x000fca00000f0eff */
[----:B-1----:R-:W2:Y:S01]  /*0180*/  LDG.E.U8 R4, desc[UR6][R2.64] ;  /* 0x0000000602047981 */ /* 0x002ea2000c1e1100 */
[----:B------:R-:W-:Y:S01]  /*0190*/  BSSY.RECONVERGENT B0, `(.L_x_24) ;  /* 0x000000f000007945 */ /* 0x000fe20003800200 */
[----:B--2---:R-:W-:-:S13]  /*01a0*/  ISETP.NE.AND P0, PT, R4, 0x30, PT ;  /* 0x000000300400780c */ /* 0x004fda0003f05270 */
[----:B------:R-:W-:Y:S05]  /*01b0*/  @P0 BRA `(.L_x_25) ;  /* 0x0000000000300947 */ /* 0x000fea0003800000 */
[----:B------:R-:W-:-:S05]  /*01c0*/  VIADD R5, R0, -UR4 ;  /* 0x8000000400057c36 */ /* 0x000fca0008000000 */
[----:B------:R-:W-:-:S04]  /*01d0*/  IADD3 R4, P0, PT, R5, R8, RZ ;  /* 0x0000000805047210 */ /* 0x000fc80007f1e0ff */
[----:B------:R-:W-:-:S05]  /*01e0*/  LEA.HI.X.SX32 R5, R5, R9, 0x1, P0 ;  /* 0x0000000905057211 */ /* 0x000fca00000f0eff */
[----:B------:R-:W2:Y:S02]  /*01f0*/  LDG.E.U8 R11, desc[UR6][R4.64] ;  /* 0x00000006040b7981 */ /* 0x000ea4000c1e1100 */
[----:B--2---:R-:W-:-:S13]  /*0200*/  ISETP.NE.AND P0, PT, R11, 0x30, PT ;  /* 0x000000300b00780c */ /* 0x004fda0003f05270 */
[----:B------:R-:W-:Y:S05]  /*0210*/  @!P0 BRA `(.L_x_25) ;  /* 0x0000000000188947 */ /* 0x000fea0003800000 */
[----:B------:R0:W-:Y:S04]  /*0220*/  STG.E.U8 desc[UR6][R2.64], R11 ;  /* 0x0000000b02007986 */ /* 0x0001e8000c101106 */
[----:B------:R-:W2:Y:S01]  /*0230*/  LDG.E.U8 R7, desc[UR6][R4.64+0x1] ;  /* 0x0000010604077981 */ /* 0x000ea2000c1e1100 */
[----:B------:R-:W-:-:S03]  /*0240*/  IMAD.MOV.U32 R6, RZ, RZ, 0x30 ;  /* 0x00000030ff067424 */ /* 0x000fc600078e00ff */
[----:B--2---:R0:W-:Y:S04]  /*0250*/  STG.E.U8 desc[UR6][R2.64+0x1], R7 ;  /* 0x0000010702007986 */ /* 0x0041e8000c101106 */
[----:B------:R0:W-:Y:S04]  /*0260*/  STG.E.U8 desc[UR6][R4.64], R6 ;  /* 0x0000000604007986 */ /* 0x0001e8000c101106 */
[----:B------:R0:W-:Y:S02]  /*0270*/  STG.E.U8 desc[UR6][R4.64+0x1], R6 ;  /* 0x0000010604007986 */ /* 0x0001e4000c101106 */
.L_x_25:
[----:B------:R-:W-:Y:S05]  /*0280*/  BSYNC.RECONVERGENT B0 ;  /* 0x0000000000007941 */ /* 0x000fea0003800200 */
.L_x_24:
[----:B------:R-:W-:-:S05]  /*0290*/  VIADD R0, R0, -UR4 ;  /* 0x8000000400007c36 */ /* 0x000fca0008000000 */
[----:B------:R-:W-:-:S13]  /*02a0*/  ISETP.GE.AND P0, PT, R0, UR4, PT ;  /* 0x0000000400007c0c */ /* 0x000fda000bf06270 */
[----:B------:R-:W-:Y:S05]  /*02b0*/  @P0 BRA `(.L_x_26) ;  /* 0xfffffffc00a80947 */ /* 0x000fea000383ffff */
[----:B------:R-:W-:Y:S05]  /*02c0*/  EXIT ;  /* 0x000000000000794d */ /* 0x000fea0003800000 */
.L_x_27:
        /* <DEDUP_REMOVED lines=11> */
.L_x_53:


//--------------------- .text._Z14generar_fichasPcP17curandStateXORWOWPi --------------------------
	.section	.text._Z14generar_fichasPcP17curandStateXORWOWPi,"ax",@progbits
	.align	128
        .global         _Z14generar_fichasPcP17curandStateXORWOWPi
        .type           _Z14generar_fichasPcP17curandStateXORWOWPi,@function
        .size           _Z14generar_fichasPcP17curandStateXORWOWPi,(.L_x_54 - _Z14generar_fichasPcP17curandStateXORWOWPi)
        .other          _Z14generar_fichasPcP17curandStateXORWOWPi,@"STO_CUDA_ENTRY STV_DEFAULT"
_Z14generar_fichasPcP17curandStateXORWOWPi:
.text._Z14generar_fichasPcP17curandStateXORWOWPi:
[----:B------:R-:W-:Y:S01]  /*0000*/  LDC R1, c[0x0][0x37c] ;  /* 0x0000df00ff017b82 */ /* 0x000fe20000000800 */
[----:B------:R-:W0:Y:S07]  /*0010*/  S2R R2, SR_TID.Y ;  /* 0x0000000000027919 */ /* 0x000e2e0000002200 */
[----:B------:R-:W1:Y:S01]  /*0020*/  S2UR UR4, SR_CTAID.Y ;  /* 0x00000000000479c3 */ /* 0x000e620000002600 */
[----:B------:R-:W2:Y:S01]  /*0030*/  LDCU.64 UR8, c[0x3][0x48] ;  /* 0x00c00900ff0877ac */ /* 0x000ea20008000a00 */
[----:B------:R-:W3:Y:S06]  /*0040*/  S2R R5, SR_TID.X ;  /* 0x0000000000057919 */ /* 0x000eec0000002100 */
[----:B------:R-:W3:Y:S01]  /*0050*/  LDC R0, c[0x0][0x360] ;  /* 0x0000d800ff007b82 */ /* 0x000ee20000000800 */
[----:B------:R-:W1:Y:S07]  /*0060*/  LDCU UR5, c[0x0][0x364] ;  /* 0x00006c80ff0577ac */ /* 0x000e6e0008000800 */
[----:B------:R-:W3:Y:S01]  /*0070*/  S2UR UR6, SR_CTAID.X ;  /* 0x00000000000679c3 */ /* 0x000ee20000002500 */
[----:B-1----:R-:W-:-:S06]  /*0080*/  UIMAD UR4, UR4, UR5, URZ ;  /* 0x00000005040472a4 */ /* 0x002fcc000f8e02ff */
[----:B0-----:R-:W-:-:S04]  /*0090*/  LOP3.LUT P0, RZ, R2, UR4, RZ, 0xfc, !PT ;  /* 0x0000000402ff7c12 */ /* 0x001fc8000f80fcff */
[----:B--2---:R-:W-:Y:S01]  /*00a0*/  ISETP.LT.AND P0, PT, RZ, UR9, !P0 ;  /* 0x00000009ff007c0c */ /* 0x004fe2000c701270 */
[----:B---3--:R-:W-:-:S05]  /*00b0*/  IMAD R0, R0, UR6, R5 ;  /* 0x0000000600007c24 */ /* 0x008fca000f8e0205 */
[----:B------:R-:W-:-:S13]  /*00c0*/  ISETP.GE.OR P0, PT, R0, UR8, !P0 ;  /* 0x0000000800007c0c */ /* 0x000fda000c706670 */
[----:B------:R-:W-:Y:S05]  /*00d0*/  @P0 EXIT ;  /* 0x000000000000094d */ /* 0x000fea0003800000 */
[----:B------:R-:W0:Y:S01]  /*00e0*/  LDCU.64 UR4, c[0x0][0x380] ;  /* 0x00007000ff0477ac */ /* 0x000e220008000a00 */
[----:B------:R-:W-:Y:S01]  /*00f0*/  IMAD.SHL.U32 R0, R0, 0x2, RZ ;  /* 0x0000000200007824 */ /* 0x000fe200078e00ff */
[----:B------:R-:W1:Y:S04]  /*0100*/  LDCU.64 UR8, c[0x0][0x358] ;  /* 0x00006b00ff0877ac */ /* 0x000e680008000a00 */
[----:B0-----:R-:W-:-:S04]  /*0110*/  IADD3 R2, P0, PT, R0, UR4, RZ ;  /* 0x0000000400027c10 */ /* 0x001fc8000ff1e0ff */
[----:B------:R-:W-:-:S05]  /*0120*/  LEA.HI.X.SX32 R3, R0, UR5, 0x1, P0 ;  /* 0x0000000500037c11 */ /* 0x000fca00080f0eff */
[----:B-1----:R-:W2:Y:S02]  /*0130*/  LDG.E.U8 R0, desc[UR8][R2.64] ;  /* 0x0000000802007981 */ /* 0x002ea4000c1e1100 */
[----:B--2---:R-:W-:-:S13]  /*0140*/  ISETP.NE.AND P0, PT, R0, 0x30, PT ;  /* 0x000000300000780c */ /* 0x004fda0003f05270 */
[----:B------:R-:W-:Y:S05]  /*0150*/  @P0 EXIT ;  /* 0x000000000000094d */ /* 0x000fea0003800000 */
[----:B------:R-:W0:Y:S01]  /*0160*/  LDC.64 R6, c[0x0][0x388] ;  /* 0x0000e200ff067b82 */ /* 0x000e220000000a00 */
[----:B------:R-:W1:Y:S01]  /*0170*/  LDCU UR4, c[0x3][0x50] ;  /* 0x00c00a00ff0477ac */ /* 0x000e620008000800 */
[----:B------:R-:W2:Y:S01]  /*0180*/  LDCU.64 UR6, c[0x0][0x390] ;  /* 0x00007200ff0677ac */ /* 0x000ea20008000a00 */
[----:B0-----:R-:W-:-:S05]  /*0190*/  IMAD.WIDE.U32 R6, R5, 0x30, R6 ;  /* 0x0000003005067825 */ /* 0x001fca00078e0006 */
[----:B------:R-:W3:Y:S04]  /*01a0*/  LDG.E.64 R18, desc[UR8][R6.64] ;  /* 0x0000000806127981 */ /* 0x000ee8000c1e1b00 */
[----:B------:R-:W4:Y:S04]  /*01b0*/  LDG.E.64 R10, desc[UR8][R6.64+0x10] ;  /* 0x00001008060a7981 */ /* 0x000f28000c1e1b00 */
[----:B------:R-:W5:Y:S04]  /*01c0*/  LDG.E.64 R12, desc[UR8][R6.64+0x8] ;  /* 0x00000808060c7981 */ /* 0x000f68000c1e1b00 */
[----:B------:R-:W5:Y:S04]  /*01d0*/  LDG.E.64 R4, desc[UR8][R6.64+0x18] ;  /* 0x0000180806047981 */ /* 0x000f68000c1e1b00 */
[----:B------:R-:W5:Y:S04]  /*01e0*/  LDG.E.64 R8, desc[UR8][R6.64+0x28] ;  /* 0x0000280806087981 */ /* 0x000f68000c1e1b00 */
[----:B------:R-:W5:Y:S01]  /*01f0*/  LDG.E R15, desc[UR8][R6.64+0x20] ;  /* 0x00002008060f7981 */ /* 0x000f62000c1e1900 */
[----:B--2---:R-:W-:-:S04]  /*0200*/  UIADD3 UR5, UP0, UPT, UR6, 0x4, URZ ;  /* 0x0000000406057890 */ /* 0x004fc8000ff1e0ff */
[----:B------:R-:W-:Y:S01]  /*0210*/  UIADD3.X UR6, UPT, UPT, URZ, UR7, URZ, UP0, !UPT ;  /* 0x00000007ff067290 */ /* 0x000fe200087fe4ff */
[----:B---3--:R-:W-:Y:S02]  /*0220*/  SHF.R.U32.HI R0, RZ, 0x2, R19 ;  /* 0x00000002ff007819 */ /* 0x008fe40000011613 */
[----:B------:R-:W-:Y:S02]  /*0230*/  IADD3 R18, PT, PT, R18, 0x587c5, RZ ;  /* 0x000587c512127810 */ /* 0x000fe40007ffe0ff */
[----:B------:R-:W-:Y:S01]  /*0240*/  LOP3.LUT R0, R0, R19, RZ, 0x3c, !PT ;  /* 0x0000001300007212 */ /* 0x000fe200078e3cff */
[----:B----4-:R-:W-:Y:S02]  /*0250*/  IMAD.SHL.U32 R14, R11, 0x10, RZ ;  /* 0x000000100b0e7824 */ /* 0x010fe400078e00ff */
[----:B------:R-:W-:Y:S01]  /*0260*/  IMAD.MOV.U32 R19, RZ, RZ, 0x2f800000 ;  /* 0x2f800000ff137424 */ /* 0x000fe200078e00ff */
[----:B-----5:R-:W-:Y:S01]  /*0270*/  MOV R22, R13 ;  /* 0x0000000d00167202 */ /* 0x020fe20000000f00 */
[----:B------:R-:W-:-:S02]  /*0280*/  IMAD.SHL.U32 R16, R0, 0x2, RZ ;  /* 0x0000000200107824 */ /* 0x000fc400078e00ff */
[----:B------:R-:W-:Y:S02]  /*0290*/  IMAD.MOV.U32 R23, RZ, RZ, R10 ;  /* 0x000000ffff177224 */ /* 0x000fe400078e000a */
[----:B------:R-:W-:Y:S01]  /*02a0*/  IMAD.U32 R10, RZ, RZ, UR5 ;  /* 0x00000005ff0a7e24 */ /* 0x000fe2000f8e00ff */
[----:B------:R-:W-:Y:S01]  /*02b0*/  LOP3.LUT R17, R11, R14, R16, 0x96, !PT ;  /* 0x0000000e0b117212 */ /* 0x000fe200078e9610 */
[----:B------:R-:W-:Y:S01]  /*02c0*/  IMAD.MOV.U32 R16, RZ, RZ, R11 ;  /* 0x000000ffff107224 */ /* 0x000fe200078e000b */
[----:B------:R-:W0:Y:S01]  /*02d0*/  S2R R14, SR_LANEID ;  /* 0x00000000000e7919 */ /* 0x000e220000000000 */
[----:B------:R-:W-:Y:S02]  /*02e0*/  MOV R11, UR6 ;  /* 0x00000006000b7c02 */ /* 0x000fe40008000f00 */
[----:B------:R-:W-:-:S05]  /*02f0*/  LOP3.LUT R17, R17, R0, RZ, 0x3c, !PT ;  /* 0x0000000011117212 */ /* 0x000fca00078e3cff */
[----:B------:R-:W-:-:S05]  /*0300*/  IMAD.IADD R0, R17, 0x1, R18 ;  /* 0x0000000111007824 */ /* 0x000fca00078e0212 */
[----:B------:R-:W-:-:S05]  /*0310*/  I2FP.F32.U32 R0, R0 ;  /* 0x0000000000007245 */ /* 0x000fca0000201000 */
[----:B------:R-:W-:Y:S01]  /*0320*/  FFMA R0, R0, R19, 1.1641532182693481445e-10 ;  /* 0x2f00000000007423 */ /* 0x000fe20000000013 */
[----:B-1----:R-:W-:Y:S01]  /*0330*/  I2FP.F32.S32 R19, UR4 ;  /* 0x0000000400137c45 */ /* 0x002fe20008201400 */
[----:B------:R-:W-:Y:S02]  /*0340*/  VOTEU.ANY UR4, UPT, PT ;  /* 0x0000000000047886 */ /* 0x000fe400038e0100 */
[----:B------:R-:W-:Y:S02]  /*0350*/  UFLO.U32 UR10, UR4 ;  /* 0x00000004000a72bd */ /* 0x000fe400080e0000 */
[----:B------:R-:W-:Y:S01]  /*0360*/  FMUL R0, R0, R19 ;  /* 0x0000001300007220 */ /* 0x000fe20000400000 */
[----:B------:R-:W-:Y:S01]  /*0370*/  UPOPC UR4, UR4 ;  /* 0x00000004000472bf */ /* 0x000fe20008000000 */
[----:B------:R-:W-:-:S04]  /*0380*/  IMAD.MOV.U32 R19, RZ, RZ, R12 ;  /* 0x000000ffff137224 */ /* 0x000fc800078e000c */
[----:B------:R-:W1:Y:S01]  /*0390*/  F2I.TRUNC.NTZ R0, R0 ;  /* 0x0000000000007305 */ /* 0x000e62000020f100 */
[----:B------:R-:W-:Y:S01]  /*03a0*/  IMAD R13, RZ, RZ, -UR4 ;  /* 0x80000004ff0d7e24 */ /* 0x000fe2000f8e02ff */
[----:B0-----:R-:W-:Y:S02]  /*03b0*/  ISETP.EQ.U32.AND P0, PT, R14, UR10, PT ;  /* 0x0000000a0e007c0c */ /* 0x001fe4000bf02070 */
[----:B-1----:R-:W-:-:S05]  /*03c0*/  IADD3 R21, PT, PT, R0, 0x1, RZ ;  /* 0x0000000100157810 */ /* 0x002fca0007ffe0ff */
[----:B------:R-:W-:Y:S04]  /*03d0*/  STG.E.U8 desc[UR8][R2.64], R21 ;  /* 0x0000001502007986 */ /* 0x000fe8000c101108 */
[----:B------:R-:W-:Y:S04]  /*03e0*/  STG.E.64 desc[UR8][R6.64], R18 ;  /* 0x0000001206007986 */ /* 0x000fe8000c101b08 */
[----:B------:R-:W-:Y:S04]  /*03f0*/  STG.E.64 desc[UR8][R6.64+0x8], R22 ;  /* 0x0000081606007986 */ /* 0x000fe8000c101b08 */
[----:B------:R-:W-:Y:S04]  /*0400*/  STG.E.64 desc[UR8][R6.64+0x10], R16 ;  /* 0x0000101006007986 */ /* 0x000fe8000c101b08 */
[----:B------:R-:W-:Y:S04]  /*0410*/  STG.E.64 desc[UR8][R6.64+0x18], R4 ;  /* 0x0000180406007986 */ /* 0x000fe8000c101b08 */
[----:B------:R-:W-:Y:S04]  /*0420*/  STG.E.64 desc[UR8][R6.64+0x28], R8 ;  /* 0x0000280806007986 */ /* 0x000fe8000c101b08 */
[----:B------:R-:W-:Y:S04]  /*0430*/  STG.E desc[UR8][R6.64+0x20], R15 ;  /* 0x0000200f06007986 */ /* 0x000fe8000c101908 */
[----:B------:R-:W-:Y:S01]  /*0440*/  @P0 REDG.E.ADD.STRONG.GPU desc[UR8][R10.64], R13 ;  /* 0x0000000d0a00098e */ /* 0x000fe2000c12e108 */
[----:B------:R-:W-:Y:S05]  /*0450*/  EXIT ;  /* 0x000000000000794d */ /* 0x000fea0003800000 */
.L_x_28:
        /* <DEDUP_REMOVED lines=10> */
.L_x_54:


//--------------------- .text._Z12setup_kernelP17curandStateXORWOWm --------------------------
	.section	.text._Z12setup_kernelP17curandStateXORWOWm,"ax",@progbits
	.align	128
        .global         _Z12setup_kernelP17curandStateXORWOWm
        .type           _Z12setup_kernelP17curandStateXORWOWm,@function
        .size           _Z12setup_kernelP17curandStateXORWOWm,(.L_x_55 - _Z12setup_kernelP17curandStateXORWOWm)
        .other          _Z12setup_kernelP17curandStateXORWOWm,@"STO_CUDA_ENTRY STV_DEFAULT"
_Z12setup_kernelP17curandStateXORWOWm:
.text._Z12setup_kernelP17curandStateXORWOWm:
[----:B------:R-:W-:Y:S01]  /*0000*/  LDC R1, c[0x0][0x37c] ;  /* 0x0000df00ff017b82 */ /* 0x000fe20000000800 */
[----:B------:R-:W0:Y:S07]  /*0010*/  S2R R2, SR_TID.Y ;  /* 0x0000000000027919 */ /* 0x000e2e0000002200 */
[----:B------:R-:W1:Y:S01]  /*0020*/  LDC R0, c[0x0][0x360] ;  /* 0x0000d800ff007b82 */ /* 0x000e620000000800 */
[----:B------:R-:W2:Y:S01]  /*0030*/  LDCU.64 UR6, c[0x3][0x48] ;  /* 0x00c00900ff0677ac */ /* 0x000ea20008000a00 */
[----:B------:R-:W1:Y:S06]  /*0040*/  S2R R5, SR_TID.X ;  /* 0x0000000000057919 */ /* 0x000e6c0000002100 */
[----:B------:R-:W0:Y:S08]  /*0050*/  S2UR UR5, SR_CTAID.Y ;  /* 0x00000000000579c3 */ /* 0x000e300000002600 */
[----:B------:R-:W0:Y:S01]  /*0060*/  LDC R3, c[0x0][0x364] ;  /* 0x0000d900ff037b82 */ /* 0x000e220000000800 */
[----:B--2---:R-:W-:-:S07]  /*0070*/  ISETP.LT.AND P0, PT, RZ, UR7, PT ;  /* 0x00000007ff007c0c */ /* 0x004fce000bf01270 */
[----:B------:R-:W1:Y:S01]  /*0080*/  S2UR UR4, SR_CTAID.X ;  /* 0x00000000000479c3 */ /* 0x000e620000002500 */
[----:B0-----:R-:W-:-:S05]  /*0090*/  IMAD R3, R3, UR5, R2 ;  /* 0x0000000503037c24 */ /* 0x001fca000f8e0202 */
[----:B------:R-:W-:Y:S01]  /*00a0*/  ISETP.EQ.AND P0, PT, R3, RZ, P0 ;  /* 0x000000ff0300720c */ /* 0x000fe20000702270 */
[----:B-1----:R-:W-:-:S04]  /*00b0*/  IMAD R0, R0, UR4, R5 ;  /* 0x0000000400007c24 */ /* 0x002fc8000f8e0205 */
[----:B------:R-:W-:Y:S01]  /*00c0*/  IMAD R13, R3, UR6, R0 ;  /* 0x00000006030d7c24 */ /* 0x000fe2000f8e0200 */
[----:B------:R-:W-:-:S13]  /*00d0*/  ISETP.GE.OR P0, PT, R0, UR6, !P0 ;  /* 0x0000000600007c0c */ /* 0x000fda000c706670 */
[----:B------:R-:W-:Y:S05]  /*00e0*/  @P0 EXIT ;  /* 0x000000000000094d */ /* 0x000fea0003800000 */
[----:B------:R-:W0:Y:S01]  /*00f0*/  LDC.64 R2, c[0x0][0x388] ;  /* 0x0000e200ff027b82 */ /* 0x000e220000000a00 */
[----:B------:R-:W1:Y:S01]  /*0100*/  LDCU.64 UR4, c[0x0][0x358] ;  /* 0x00006b00ff0477ac */ /* 0x000e620008000a00 */
[----:B------:R-:W-:Y:S01]  /*0110*/  ISETP.NE.AND P0, PT, R13, RZ, PT ;  /* 0x000000ff0d00720c */ /* 0x000fe20003f05270 */
[----:B------:R-:W-:Y:S05]  /*0120*/  BSSY.RECONVERGENT B0, `(.L_x_29) ;  /* 0x00000e1000007945 */ /* 0x000fea0003800200 */
[----:B------:R-:W2:Y:S01]  /*0130*/  LDC.64 R6, c[0x0][0x380] ;  /* 0x0000e000ff067b82 */ /* 0x000ea20000000a00 */
[----:B0-----:R-:W-:Y:S02]  /*0140*/  LOP3.LUT R0, R2, 0xaad26b49, RZ, 0x3c, !PT ;  /* 0xaad26b4902007812 */ /* 0x001fe400078e3cff */
[----:B------:R-:W-:-:S03]  /*0150*/  LOP3.LUT R2, R3, 0xf7dcefdd, RZ, 0x3c, !PT ;  /* 0xf7dcefdd03027812 */ /* 0x000fc600078e3cff */
[----:B------:R-:W-:Y:S02]  /*0160*/  IMAD R0, R0, 0x4182bed5, RZ ;  /* 0x4182bed500007824 */ /* 0x000fe400078e02ff */
[----:B------:R-:W-:Y:S02]  /*0170*/  IMAD R3, R2, -0x658354e5, RZ ;  /* 0x9a7cab1b02037824 */ /* 0x000fe400078e02ff */
[----:B--2---:R-:W-:Y:S01]  /*0180*/  IMAD.WIDE R6, R13, 0x30, R6 ;  /* 0x000000300d067825 */ /* 0x004fe200078e0206 */
[C---:B------:R-:W-:Y:S02]  /*0190*/  LOP3.LUT R8, R0.reuse, 0x159a55e5, RZ, 0x3c, !PT ;  /* 0x159a55e500087812 */ /* 0x040fe400078e3cff */
[C---:B------:R-:W-:Y:S01]  /*01a0*/  IADD3 R4, PT, PT, R0.reuse, 0x64f0c9, R3 ;  /* 0x0064f0c900047810 */ /* 0x040fe20007ffe003 */
[C---:B------:R-:W-:Y:S01]  /*01b0*/  VIADD R5, R0.reuse, 0x75bcd15 ;  /* 0x075bcd1500057836 */ /* 0x040fe20000000000 */
[----:B------:R-:W-:Y:S01]  /*01c0*/  LOP3.LUT R10, R3, 0x5491333, RZ, 0x3c, !PT ;  /* 0x05491333030a7812 */ /* 0x000fe200078e3cff */
[----:B------:R-:W-:-:S02]  /*01d0*/  VIADD R11, R0, 0x583f19 ;  /* 0x00583f19000b7836 */ /* 0x000fc40000000000 */
[----:B------:R-:W-:Y:S01]  /*01e0*/  VIADD R9, R3, 0x1f123bb5 ;  /* 0x1f123bb503097836 */ /* 0x000fe20000000000 */
[----:B-1----:R0:W-:Y:S04]  /*01f0*/  STG.E.64 desc[UR4][R6.64], R4 ;  /* 0x0000000406007986 */ /* 0x0021e8000c101b04 */
[----:B------:R0:W-:Y:S04]  /*0200*/  STG.E.64 desc[UR4][R6.64+0x8], R8 ;  /* 0x0000080806007986 */ /* 0x0001e8000c101b04 */
[----:B------:R0:W-:Y:S01]  /*0210*/  STG.E.64 desc[UR4][R6.64+0x10], R10 ;  /* 0x0000100a06007986 */ /* 0x0001e2000c101b04 */
[----:B------:R-:W-:Y:S05]  /*0220*/  @!P0 BRA `(.L_x_30) ;  /* 0x0000000c00408947 */ /* 0x000fea0003800000 */
[----:B------:R-:W-:Y:S01]  /*0230*/  SHF.R.S32.HI R0, RZ, 0x1f, R13 ;  /* 0x0000001fff007819 */ /* 0x000fe2000001140d */
[----:B------:R-:W-:-:S07]  /*0240*/  IMAD.MOV.U32 R12, RZ, RZ, RZ ;  /* 0x000000ffff0c7224 */ /* 0x000fce00078e00ff */
.L_x_36:
[----:B-1----:R-:W-:Y:S01]  /*0250*/  LOP3.LUT R2, R13, 0x3, RZ, 0xc0, !PT ;  /* 0x000000030d027812 */ /* 0x002fe200078ec0ff */
[----:B------:R-:W-:Y:S03]  /*0260*/  BSSY.RECONVERGENT B1, `(.L_x_31) ;  /* 0x00000c6000017945 */ /* 0x000fe60003800200 */
[----:B------:R-:W-:-:S04]  /*0270*/  ISETP.NE.U32.AND P0, PT, R2, RZ, PT ;  /* 0x000000ff0200720c */ /* 0x000fc80003f05070 */
[----:B------:R-:W-:-:S13]  /*0280*/  ISETP.NE.AND.EX P0, PT, RZ, RZ, PT, P0 ;  /* 0x000000ffff00720c */ /* 0x000fda0003f05300 */
[----:B------:R-:W-:Y:S05]  /*0290*/  @!P0 BRA `(.L_x_32) ;  /* 0x0000000c00088947 */ /* 0x000fea0003800000 */
[----:B0-----:R-:W0:Y:S01]  /*02a0*/  LDC.64 R8, c[0x4][RZ] ;  /* 0x01000000ff087b82 */ /* 0x001e220000000a00 */
[----:B------:R-:W-:Y:S02]  /*02b0*/  IMAD.MOV.U32 R14, RZ, RZ, RZ ;  /* 0x000000ffff0e7224 */ /* 0x000fe400078e00ff */
[----:B0-----:R-:W-:-:S07]  /*02c0*/  IMAD.WIDE.U32 R8, R12, 0xc80, R8 ;  /* 0x00000c800c087825 */ /* 0x001fce00078e0008 */
.L_x_35:
[----:B-1----:R-:W-:Y:S01]  /*02d0*/  IMAD.MOV.U32 R15, RZ, RZ, RZ ;  /* 0x000000ffff0f7224 */ /* 0x002fe200078e00ff */
[----:B------:R-:W-:Y:S01]  /*02e0*/  CS2R R2, SRZ ;  /* 0x0000000000027805 */ /* 0x000fe2000001ff00 */
[----:B------:R-:W-:Y:S01]  /*02f0*/  IMAD.MOV.U32 R17, RZ, RZ, RZ ;  /* 0x000000ffff117224 */ /* 0x000fe200078e00ff */
[----:B------:R-:W-:-:S07]  /*0300*/  CS2R R4, SRZ ;  /* 0x0000000000047805 */ /* 0x000fce000001ff00 */
.L_x_34:
[----:B------:R-:W-:-:S05]  /*0310*/  IMAD.WIDE.U32 R10, R17, 0x4, R6 ;  /* 0x00000004110a7825 */ /* 0x000fca00078e0006 */
[----:B------:R0:W5:Y:S01]  /*0320*/  LDG.E R16, desc[UR4][R10.64+0x4] ;  /* 0x000004040a107981 */ /* 0x000162000c1e1900 */
[----:B------:R-:W-:-:S07]  /*0330*/  IMAD.MOV.U32 R19, RZ, RZ, RZ ;  /* 0x000000ffff137224 */ /* 0x000fce00078e00ff */
.L_x_33:
[----:B-----5:R-:W-:Y:S01]  /*0340*/  SHF.R.U32.HI R24, RZ, R19, R16 ;  /* 0x00000013ff187219 */ /* 0x020fe20000011610 */
[----:B0-----:R-:W-:-:S03]  /*0350*/  IMAD.SHL.U32 R10, R17, 0x20, RZ ;  /* 0x00000020110a7824 */ /* 0x001fc600078e00ff */
[----:B------:R-:W-:Y:S01]  /*0360*/  LOP3.LUT R11, R24, 0x1, RZ, 0xc0, !PT ;  /* 0x00000001180b7812 */ /* 0x000fe200078ec0ff */
[----:B------:R-:W-:-:S03]  /*0370*/  IMAD.IADD R10, R10, 0x1, R19 ;  /* 0x000000010a0a7824 */ /* 0x000fc600078e0213 */
[----:B------:R-:W-:Y:S01]  /*0380*/  ISETP.NE.U32.AND P0, PT, R11, 0x1, PT ;  /* 0x000000010b00780c */ /* 0x000fe20003f05070 */
[----:B------:R-:W-:-:S03]  /*0390*/  IMAD R11, R10, 0x5, RZ ;  /* 0x000000050a0b7824 */ /* 0x000fc600078e02ff */
[----:B------:R-:W-:Y:S01]  /*03a0*/  R2P PR, R24, 0x7e ;  /* 0x0000007e18007804 */ /* 0x000fe20000000000 */
[----:B------:R-:W-:-:S08]  /*03b0*/  IMAD.WIDE.U32 R10, R11, 0x4, R8 ;  /* 0x000000040b0a7825 */ /* 0x000fd000078e0008 */
[----:B------:R-:W2:Y:S04]  /*03c0*/  @!P0 LDG.E R18, desc[UR4][R10.64] ;  /* 0x000000040a128981 */ /* 0x000ea8000c1e1900 */
[----:B------:R-:W3:Y:S04]  /*03d0*/  @!P0 LDG.E R20, desc[UR4][R10.64+0x10] ;  /* 0x000010040a148981 */ /* 0x000ee8000c1e1900 */
[----:B------:R-:W4:Y:S04]  /*03e0*/  @P1 LDG.E R22, desc[UR4][R10.64+0x14] ;  /* 0x000014040a161981 */ /* 0x000f28000c1e1900 */
[----:B------:R-:W4:Y:S04]  /*03f0*/  @P2 LDG.E R26, desc[UR4][R10.64+0x28] ;  /* 0x000028040a1a2981 */ /* 0x000f28000c1e1900 */
[----:B------:R-:W4:Y:S04]  /*0400*/  @!P0 LDG.E R21, desc[UR4][R10.64+0x4] ;  /* 0x000004040a158981 */ /* 0x000f28000c1e1900 */
[----:B------:R-:W4:Y:S04]  /*0410*/  @!P0 LDG.E R23, desc[UR4][R10.64+0xc] ;  /* 0x00000c040a178981 */ /* 0x000f28000c1e1900 */
[----:B------:R-:W4:Y:S04]  /*0420*/  @P1 LDG.E R25, desc[UR4][R10.64+0x18] ;  /* 0x000018040a191981 */ /* 0x000f28000c1e1900 */
[----:B------:R-:W4:Y:S04]  /*0430*/  @P3 LDG.E R28, desc[UR4][R10.64+0x3c] ;  /* 0x00003c040a1c3981 */ /* 0x000f28000c1e1900 */
[----:B------:R-:W4:Y:S01]  /*0440*/  @P6 LDG.E R27, desc[UR4][R10.64+0x7c] ;  /* 0x00007c040a1b6981 */ /* 0x000f22000c1e1900 */
[----:B--2---:R-:W-:-:S03]  /*0450*/  @!P0 LOP3.LUT R15, R15, R18, RZ, 0x3c, !PT ;  /* 0x000000120f0f8212 */ /* 0x004fc600078e3cff */
[----:B------:R-:W2:Y:S01]  /*0460*/  @!P0 LDG.E R18, desc[UR4][R10.64+0x8] ;  /* 0x000008040a128981 */ /* 0x000ea2000c1e1900 */
[----:B---3--:R-:W-:-:S03]  /*0470*/  @!P0 LOP3.LUT R3, R3, R20, RZ, 0x3c, !PT ;  /* 0x0000001403038212 */ /* 0x008fc600078e3cff */
[----:B------:R-:W3:Y:S01]  /*0480*/  @P1 LDG.E R20, desc[UR4][R10.64+0x24] ;  /* 0x000024040a141981 */ /* 0x000ee2000c1e1900 */
[----:B----4-:R-:W-:-:S03]  /*0490*/  @P1 LOP3.LUT R15, R15, R22, RZ, 0x3c, !PT ;  /* 0x000000160f0f1212 */ /* 0x010fc600078e3cff */
[----:B------:R-:W4:Y:S01]  /*04a0*/  @P2 LDG.E R22, desc[UR4][R10.64+0x38] ;  /* 0x000038040a162981 */ /* 0x000f22000c1e1900 */
[----:B------:R-:W-:-:S03]  /*04b0*/  @P2 LOP3.LUT R15, R15, R26, RZ, 0x3c, !PT ;  /* 0x0000001a0f0f2212 */ /* 0x000fc600078e3cff */
[----:B------:R-:W4:Y:S01]  /*04c0*/  @P4 LDG.E R26, desc[UR4][R10.64+0x50] ;  /* 0x000050040a1a4981 */ /* 0x000f22000c1e1900 */
[----:B------:R-:W-:-:S03]  /*04d0*/  @!P0 LOP3.LUT R4, R4, R21, RZ, 0x3c, !PT ;  /* 0x0000001504048212 */ /* 0x000fc600078e3cff */
[----:B------:R-:W4:Y:S01]  /*04e0*/  @P1 LDG.E R21, desc[UR4][R10.64+0x20] ;  /* 0x000020040a151981 */ /* 0x000f22000c1e1900 */
[----:B------:R-:W-:-:S03]  /*04f0*/  @!P0 LOP3.LUT R2, R2, R23, RZ, 0x3c, !PT ;  /* 0x0000001702028212 */ /* 0x000fc600078e3cff */
[----:B------:R-:W4:Y:S01]  /*0500*/  @P2 LDG.E R23, desc[UR4][R10.64+0x2c] ;  /* 0x00002c040a172981 */ /* 0x000f22000c1e1900 */
[----:B------:R-:W-:-:S03]  /*0510*/  @P1 LOP3.LUT R4, R4, R25, RZ, 0x3c, !PT ;  /* 0x0000001904041212 */ /* 0x000fc600078e3cff */
[----:B------:R-:W4:Y:S01]  /*0520*/  @P2 LDG.E R25, desc[UR4][R10.64+0x34] ;  /* 0x000034040a192981 */ /* 0x000f22000c1e1900 */
[----:B--2---:R-:W-:-:S03]  /*0530*/  @!P0 LOP3.LUT R5, R5, R18, RZ, 0x3c, !PT ;  /* 0x0000001205058212 */ /* 0x004fc600078e3cff */
[----:B------:R-:W2:Y:S01]  /*0540*/  @P1 LDG.E R18, desc[UR4][R10.64+0x1c] ;  /* 0x00001c040a121981 */ /* 0x000ea2000c1e1900 */
[----:B---3--:R-:W-:-:S03]  /*0550*/  @P1 LOP3.LUT R3, R3, R20, RZ, 0x3c, !PT ;  /* 0x0000001403031212 */ /* 0x008fc600078e3cff */
[----:B------:R-:W3:Y:S01]  /*0560*/  @P2 LDG.E R20, desc[UR4][R10.64+0x30] ;  /* 0x000030040a142981 */ /* 0x000ee2000c1e1900 */
[----:B----4-:R-:W-:-:S03]  /*0570*/  @P2 LOP3.LUT R3, R3, R22, RZ, 0x3c, !PT ;  /* 0x0000001603032212 */ /* 0x010fc600078e3cff */
[----:B------:R-:W4:Y:S01]  /*0580*/  @P3 LDG.E R22, desc[UR4][R10.64+0x4c] ;  /* 0x00004c040a163981 */ /* 0x000f22000c1e1900 */
[----:B------:R-:W-:-:S04]  /*0590*/  @P3 LOP3.LUT R15, R15, R28, RZ, 0x3c, !PT ;  /* 0x0000001c0f0f3212 */ /* 0x000fc800078e3cff */
[----:B------:R-:W-:Y:S02]  /*05a0*/  @P4 LOP3.LUT R15, R15, R26, RZ, 0x3c, !PT ;  /* 0x0000001a0f0f4212 */ /* 0x000fe400078e3cff */
[----:B------:R-:W-:Y:S01]  /*05b0*/  @P1 LOP3.LUT R2, R2, R21, RZ, 0x3c, !PT ;  /* 0x0000001502021212 */ /* 0x000fe200078e3cff */
[----:B------:R-:W4:Y:S04]  /*05c0*/  @P5 LDG.E R26, desc[UR4][R10.64+0x64] ;  /* 0x000064040a1a5981 */ /* 0x000f28000c1e1900 */
[----:B------:R-:W4:Y:S01]  /*05d0*/  @P3 LDG.E R21, desc[UR4][R10.64+0x40] ;  /* 0x000040040a153981 */ /* 0x000f22000c1e1900 */
[----:B------:R-:W-:Y:S02]  /*05e0*/  @P2 LOP3.LUT R4, R4, R23, RZ, 0x3c, !PT ;  /* 0x0000001704042212 */ /* 0x000fe400078e3cff */
[----:B------:R-:W-:Y:S01]  /*05f0*/  @P2 LOP3.LUT R2, R2, R25, RZ, 0x3c, !PT ;  /* 0x0000001902022212 */ /* 0x000fe200078e3cff */
[----:B------:R-:W4:Y:S04]  /*0600*/  @P3 LDG.E R23, desc[UR4][R10.64+0x48] ;  /* 0x000048040a173981 */ /* 0x000f28000c1e1900 */
[----:B------:R-:W4:Y:S01]  /*0610*/  @P4 LDG.E R25, desc[UR4][R10.64+0x54] ;  /* 0x000054040a194981 */ /* 0x000f22000c1e1900 */
[----:B--2---:R-:W-:-:S03]  /*0620*/  @P1 LOP3.LUT R5, R5, R18, RZ, 0x3c, !PT ;  /* 0x0000001205051212 */ /* 0x004fc600078e3cff */
[----:B------:R-:W2:Y:S01]  /*0630*/  @P3 LDG.E R18, desc[UR4][R10.64+0x44] ;  /* 0x000044040a123981 */ /* 0x000ea2000c1e1900 */
[----:B---3--:R-:W-:-:S03]  /*0640*/  @P2 LOP3.LUT R5, R5, R20, RZ, 0x3c, !PT ;  /* 0x0000001405052212 */ /* 0x008fc600078e3cff */
[----:B------:R-:W3:Y:S01]  /*0650*/  @P4 LDG.E R20, desc[UR4][R10.64+0x58] ;  /* 0x000058040a144981 */ /* 0x000ee2000c1e1900 */
[----:B----4-:R-:W-:-:S03]  /*0660*/  @P3 LOP3.LUT R3, R3, R22, RZ, 0x3c, !PT ;  /* 0x0000001603033212 */ /* 0x010fc600078e3cff */
[----:B------:R-:W4:Y:S01]  /*0670*/  @P4 LDG.E R22, desc[UR4][R10.64+0x60] ;  /* 0x000060040a164981 */ /* 0x000f22000c1e1900 */
[----:B------:R-:W-:Y:S02]  /*0680*/  LOP3.LUT P0, RZ, R24, 0x80, RZ, 0xc0, !PT ;  /* 0x0000008018ff7812 */ /* 0x000fe4000780c0ff */
[----:B------:R-:W-:Y:S02]  /*0690*/  @P5 LOP3.LUT R15, R15, R26, RZ, 0x3c, !PT ;  /* 0x0000001a0f0f5212 */ /* 0x000fe400078e3cff */
[----:B------:R-:W4:Y:S01]  /*06a0*/  @P6 LDG.E R26, desc[UR4][R10.64+0x78] ;  /* 0x000078040a1a6981 */ /* 0x000f22000c1e1900 */
[----:B------:R-:W-:-:S03]  /*06b0*/  @P3 LOP3.LUT R4, R4, R21, RZ, 0x3c, !PT ;  /* 0x0000001504043212 */ /* 0x000fc600078e3cff */
[----:B------:R-:W4:Y:S01]  /*06c0*/  @P4 LDG.E R21, desc[UR4][R10.64+0x5c] ;  /* 0x00005c040a154981 */ /* 0x000f22000c1e1900 */
[----:B------:R-:W-:-:S03]  /*06d0*/  @P3 LOP3.LUT R2, R2, R23, RZ, 0x3c, !PT ;  /* 0x0000001702023212 */ /* 0x000fc600078e3cff */
[----:B------:R-:W4:Y:S01]  /*06e0*/  @P5 LDG.E R23, desc[UR4][R10.64+0x68] ;  /* 0x000068040a175981 */ /* 0x000f22000c1e1900 */
[----:B------:R-:W-:-:S03]  /*06f0*/  @P4 LOP3.LUT R4, R4, R25, RZ, 0x3c, !PT ;  /* 0x0000001904044212 */ /* 0x000fc600078e3cff */
[----:B------:R-:W4:Y:S01]  /*0700*/  @P5 LDG.E R25, desc[UR4][R10.64+0x70] ;  /* 0x000070040a195981 */ /* 0x000f22000c1e1900 */
[----:B--2---:R-:W-:-:S03]  /*0710*/  @P3 LOP3.LUT R5, R5, R18, RZ, 0x3c, !PT ;  /* 0x0000001205053212 */ /* 0x004fc600078e3cff */
[----:B------:R-:W2:Y:S01]  /*0720*/  @P5 LDG.E R18, desc[UR4][R10.64+0x6c] ;  /* 0x00006c040a125981 */ /* 0x000ea2000c1e1900 */
[----:B---3--:R-:W-:-:S03]  /*0730*/  @P4 LOP3.LUT R5, R5, R20, RZ, 0x3c, !PT ;  /* 0x0000001405054212 */ /* 0x008fc600078e3cff */
[----:B------:R-:W3:Y:S01]  /*0740*/  @P5 LDG.E R20, desc[UR4][R10.64+0x74] ;  /* 0x000074040a145981 */ /* 0x000ee2000c1e1900 */
[----:B----4-:R-:W-:-:S03]  /*0750*/  @P4 LOP3.LUT R3, R3, R22, RZ, 0x3c, !PT ;  /* 0x0000001603034212 */ /* 0x010fc600078e3cff */
[----:B------:R-:W4:Y:S01]  /*0760*/  @P0 LDG.E R22, desc[UR4][R10.64+0x8c] ;  /* 0x00008c040a160981 */ /* 0x000f22000c1e1900 */
[----:B------:R-:W-:-:S03]  /*0770*/  @P6 LOP3.LUT R15, R15, R26, RZ, 0x3c, !PT ;  /* 0x0000001a0f0f6212 */ /* 0x000fc600078e3cff */
        /* <DEDUP_REMOVED lines=13> */
[----:B------:R-:W-:Y:S02]  /*0850*/  @P6 LOP3.LUT R4, R4, R27, RZ, 0x3c, !PT ;  /* 0x0000001b04046212 */ /* 0x000fe400078e3cff */
[----:B------:R-:W-:Y:S02]  /*0860*/  @P6 LOP3.LUT R2, R2, R21, RZ, 0x3c, !PT ;  /* 0x0000001502026212 */ /* 0x000fe400078e3cff */
[----:B------:R-:W-:Y:S02]  /*0870*/  @P0 LOP3.LUT R4, R4, R23, RZ, 0x3c, !PT ;  /* 0x0000001704040212 */ /* 0x000fe400078e3cff */
[----:B------:R-:W-:Y:S02]  /*0880*/  @P0 LOP3.LUT R2, R2, R25, RZ, 0x3c, !PT ;  /* 0x0000001902020212 */ /* 0x000fe400078e3cff */
[----:B--2---:R-:W-:Y:S02]  /*0890*/  @P6 LOP3.LUT R5, R5, R18, RZ, 0x3c, !PT ;  /* 0x0000001205056212 */ /* 0x004fe400078e3cff */
[----:B---3--:R-:W-:-:S02]  /*08a0*/  @P6 LOP3.LUT R3, R3, R20, RZ, 0x3c, !PT ;  /* 0x0000001403036212 */ /* 0x008fc400078e3cff */
[----:B----4-:R-:W-:Y:S02]  /*08b0*/  @P0 LOP3.LUT R5, R5, R22, RZ, 0x3c, !PT ;  /* 0x0000001605050212 */ /* 0x010fe400078e3cff */
[----:B------:R-:W-:Y:S02]  /*08c0*/  @P0 LOP3.LUT R3, R3, R26, RZ, 0x3c, !PT ;  /* 0x0000001a03030212 */ /* 0x000fe400078e3cff */
[----:B------:R-:W-:-:S13]  /*08d0*/  R2P PR, R24.B1, 0x7f ;  /* 0x0000007f18007804 */ /* 0x000fda0000001000 */
[----:B------:R-:W2:Y:S04]  /*08e0*/  @P0 LDG.E R18, desc[UR4][R10.64+0xa0] ;  /* 0x0000a0040a120981 */ /* 0x000ea8000c1e1900 */
[----:B------:R-:W3:Y:S04]  /*08f0*/  @P1 LDG.E R22, desc[UR4][R10.64+0xb4] ;  /* 0x0000b4040a161981 */ /* 0x000ee8000c1e1900 */
[----:B------:R-:W4:Y:S04]  /*0900*/  @P2 LDG.E R26, desc[UR4][R10.64+0xc8] ;  /* 0x0000c8040a1a2981 */ /* 0x000f28000c1e1900 */
[----:B------:R-:W4:Y:S04]  /*0910*/  @P3 LDG.E R28, desc[UR4][R10.64+0xdc] ;  /* 0x0000dc040a1c3981 */ /* 0x000f28000c1e1900 */
[----:B------:R-:W4:Y:S04]  /*0920*/  @P0 LDG.E R23, desc[UR4][R10.64+0xa4] ;  /* 0x0000a4040a170981 */ /* 0x000f28000c1e1900 */
[----:B------:R-:W4:Y:S04]  /*0930*/  @P0 LDG.E R20, desc[UR4][R10.64+0xa8] ;  /* 0x0000a8040a140981 */ /* 0x000f28000c1e1900 */
[----:B------:R-:W4:Y:S04]  /*0940*/  @P4 LDG.E R25, desc[UR4][R10.64+0xf0] ;  /* 0x0000f0040a194981 */ /* 0x000f28000c1e1900 */
        /* <DEDUP_REMOVED lines=21> */
[----:B------:R-:W-:Y:S02]  /*0aa0*/  LOP3.LUT P0, RZ, R24, 0x8000, RZ, 0xc0, !PT ;  /* 0x0000800018ff7812 */ /* 0x000fe4000780c0ff */
[----:B----4-:R-:W-:Y:S01]  /*0ab0*/  @P5 LOP3.LUT R15, R15, R26, RZ, 0x3c, !PT ;  /* 0x0000001a0f0f5212 */ /* 0x010fe200078e3cff */
[----:B------:R-:W4:Y:S04]  /*0ac0*/  @P3 LDG.E R24, desc[UR4][R10.64+0xe4] ;  /* 0x0000e4040a183981 */ /* 0x000f28000c1e1900 */
[----:B------:R-:W2:Y:S01]  /*0ad0*/  @P6 LDG.E R26, desc[UR4][R10.64+0x118] ;  /* 0x000118040a1a6981 */ /* 0x000ea2000c1e1900 */
        /* <DEDUP_REMOVED lines=8> */
[----:B---3--:R-:W-:-:S03]  /*0b60*/  @P2 LOP3.LUT R3, R3, R22, RZ, 0x3c, !PT ;  /* 0x0000001603032212 */ /* 0x008fc600078e3cff */
[----:B------:R-:W3:Y:S01]  /*0b70*/  @P4 LDG.E R22, desc[UR4][R10.64+0x100] ;  /* 0x000100040a164981 */ /* 0x000ee2000c1e1900 */
[----:B--2---:R-:W-:-:S03]  /*0b80*/  @P6 LOP3.LUT R15, R15, R26, RZ, 0x3c, !PT ;  /* 0x0000001a0f0f6212 */ /* 0x004fc600078e3cff */
[----:B------:R-:W2:Y:S01]  /*0b90*/  @P0 LDG.E R26, desc[UR4][R10.64+0x12c] ;  /* 0x00012c040a1a0981 */ /* 0x000ea2000c1e1900 */
[----:B----4-:R-:W-:-:S03]  /*0ba0*/  @P2 LOP3.LUT R2, R2, R23, RZ, 0x3c, !PT ;  /* 0x0000001702022212 */ /* 0x010fc600078e3cff */
[----:B------:R-:W4:Y:S01]  /*0bb0*/  @P4 LDG.E R23, desc[UR4][R10.64+0xfc] ;  /* 0x0000fc040a174981 */ /* 0x000f22000c1e1900 */
[----:B------:R-:W-:-:S03]  /*0bc0*/  @P2 LOP3.LUT R5, R5, R20, RZ, 0x3c, !PT ;  /* 0x0000001405052212 */ /* 0x000fc600078e3cff */
[----:B------:R-:W4:Y:S01]  /*0bd0*/  @P4 LDG.E R20, desc[UR4][R10.64+0xf8] ;  /* 0x0000f8040a144981 */ /* 0x000f22000c1e1900 */
[----:B------:R-:W-:Y:S02]  /*0be0*/  @P3 LOP3.LUT R2, R2, R27, RZ, 0x3c, !PT ;  /* 0x0000001b02023212 */ /* 0x000fe400078e3cff */
[----:B------:R-:W-:Y:S01]  /*0bf0*/  @P3 LOP3.LUT R4, R4, R25, RZ, 0x3c, !PT ;  /* 0x0000001904043212 */ /* 0x000fe200078e3cff */
[----:B------:R-:W4:Y:S01]  /*0c00*/  @P5 LDG.E R27, desc[UR4][R10.64+0x110] ;  /* 0x000110040a1b5981 */ /* 0x000f22000c1e1900 */
[----:B------:R-:W-:-:S03]  /*0c10*/  @P3 LOP3.LUT R5, R5, R24, RZ, 0x3c, !PT ;  /* 0x0000001805053212 */ /* 0x000fc600078e3cff */
[----:B------:R-:W4:Y:S04]  /*0c20*/  @P5 LDG.E R25, desc[UR4][R10.64+0x108] ;  /* 0x000108040a195981 */ /* 0x000f28000c1e1900 */
        /* <DEDUP_REMOVED lines=19> */
[----:B------:R-:W-:-:S05]  /*0d60*/  VIADD R19, R19, 0x10 ;  /* 0x0000001013137836 */ /* 0x000fca0000000000 */
[----:B------:R-:W-:Y:S02]  /*0d70*/  ISETP.NE.AND P1, PT, R19, 0x20, PT ;  /* 0x000000201300780c */ /* 0x000fe40003f25270 */
[----:B------:R-:W-:Y:S02]  /*0d80*/  @P5 LOP3.LUT R3, R3, R18, RZ, 0x3c, !PT ;  /* 0x0000001203035212 */ /* 0x000fe400078e3cff */
[----:B------:R-:W-:Y:S02]  /*0d90*/  @P6 LOP3.LUT R4, R4, R21, RZ, 0x3c, !PT ;  /* 0x0000001504046212 */ /* 0x000fe400078e3cff */
[----:B---3--:R-:W-:-:S04]  /*0da0*/  @P6 LOP3.LUT R3, R3, R22, RZ, 0x3c, !PT ;  /* 0x0000001603036212 */ /* 0x008fc800078e3cff */
[----:B--2---:R-:W-:Y:S02]  /*0db0*/  @P0 LOP3.LUT R3, R3, R26, RZ, 0x3c, !PT ;  /* 0x0000001a03030212 */ /* 0x004fe400078e3cff */
[----:B----4-:R-:W-:Y:S02]  /*0dc0*/  @P6 LOP3.LUT R2, R2, R23, RZ, 0x3c, !PT ;  /* 0x0000001702026212 */ /* 0x010fe400078e3cff */
[----:B------:R-:W-:Y:S02]  /*0dd0*/  @P6 LOP3.LUT R5, R5, R20, RZ, 0x3c, !PT ;  /* 0x0000001405056212 */ /* 0x000fe400078e3cff */
[----:B------:R-:W-:Y:S02]  /*0de0*/  @P0 LOP3.LUT R2, R2, R27, RZ, 0x3c, !PT ;  /* 0x0000001b02020212 */ /* 0x000fe400078e3cff */
[----:B------:R-:W-:Y:S02]  /*0df0*/  @P0 LOP3.LUT R4, R4, R25, RZ, 0x3c, !PT ;  /* 0x0000001904040212 */ /* 0x000fe400078e3cff */
[----:B------:R-:W-:Y:S01]  /*0e00*/  @P0 LOP3.LUT R5, R5, R24, RZ, 0x3c, !PT ;  /* 0x0000001805050212 */ /* 0x000fe200078e3cff */
[----:B------:R-:W-:Y:S06]  /*0e10*/  @P1 BRA `(.L_x_33) ;  /* 0xfffffff400481947 */ /* 0x000fec000383ffff */
[----:B------:R-:W-:-:S05]  /*0e20*/  VIADD R17, R17, 0x1 ;  /* 0x0000000111117836 */ /* 0x000fca0000000000 */
[----:B------:R-:W-:-:S13]  /*0e30*/  ISETP.NE.AND P0, PT, R17, 0x5, PT ;  /* 0x000000051100780c */ /* 0x000fda0003f05270 */
[----:B------:R-:W-:Y:S05]  /*0e40*/  @P0 BRA `(.L_x_34) ;  /* 0xfffffff400300947 */ /* 0x000fea000383ffff */
[----:B------:R1:W-:Y:S01]  /*0e50*/  STG.E.64 desc[UR4][R6.64+0x8], R4 ;  /* 0x0000080406007986 */ /* 0x0003e2000c101b04 */
[----:B------:R-:W-:Y:S01]  /*0e60*/  VIADD R14, R14, 0x1 ;  /* 0x000000010e0e7836 */ /* 0x000fe20000000000 */
[----:B------:R-:W-:Y:S02]  /*0e70*/  LOP3.LUT R11, R13, 0x3, RZ, 0xc0, !PT ;  /* 0x000000030d0b7812 */ /* 0x000fe400078ec0ff */
[----:B------:R1:W-:Y:S02]  /*0e80*/  STG.E.64 desc[UR4][R6.64+0x10], R2 ;  /* 0x0000100206007986 */ /* 0x0003e4000c101b04 */
[----:B------:R-:W-:Y:S02]  /*0e90*/  ISETP.GE.U32.AND P0, PT, R14, R11, PT ;  /* 0x0000000b0e00720c */ /* 0x000fe40003f06070 */
[----:B------:R1:W-:Y:S11]  /*0ea0*/  STG.E desc[UR4][R6.64+0x4], R15 ;  /* 0x0000040f06007986 */ /* 0x0003f6000c101904 */
[----:B------:R-:W-:Y:S05]  /*0eb0*/  @!P0 BRA `(.L_x_35) ;  /* 0xfffffff400048947 */ /* 0x000fea000383ffff */
.L_x_32:
[----:B------:R-:W-:Y:S05]  /*0ec0*/  BSYNC.RECONVERGENT B1 ;  /* 0x0000000000017941 */ /* 0x000fea0003800200 */
.L_x_31:
[C---:B------:R-:W-:Y:S01]  /*0ed0*/  ISETP.GT.U32.AND P0, PT, R13.reuse, 0x3, PT ;  /* 0x000000030d00780c */ /* 0x040fe20003f04070 */
[----:B------:R-:W-:Y:S01]  /*0ee0*/  VIADD R12, R12, 0x1 ;  /* 0x000000010c0c7836 */ /* 0x000fe20000000000 */
[--C-:B------:R-:W-:Y:S02]  /*0ef0*/  SHF.R.U64 R13, R13, 0x2, R0.reuse ;  /* 0x000000020d0d7819 */ /* 0x100fe40000001200 */
[----:B------:R-:W-:Y:S02]  /*0f00*/  ISETP.GT.U32.AND.EX P0, PT, R0, RZ, PT, P0 ;  /* 0x000000ff0000720c */ /* 0x000fe40003f04100 */
[----:B------:R-:W-:-:S11]  /*0f10*/  SHF.R.U32.HI R0, RZ, 0x2, R0 ;  /* 0x00000002ff007819 */ /* 0x000fd60000011600 */
[----:B------:R-:W-:Y:S05]  /*0f20*/  @P0 BRA `(.L_x_36) ;  /* 0xfffffff000c80947 */ /* 0x000fea000383ffff */
.L_x_30:
[----:B------:R-:W-:Y:S05]  /*0f30*/  BSYNC.RECONVERGENT B0 ;  /* 0x0000000000007941 */ /* 0x000fea0003800200 */
.L_x_29:
[----:B------:R-:W-:Y:S04]  /*0f40*/  STG.E.64 desc[UR4][R6.64+0x18], RZ ;  /* 0x000018ff06007986 */ /* 0x000fe8000c101b04 */
[----:B------:R-:W-:Y:S04]  /*0f50*/  STG.E desc[UR4][R6.64+0x20], RZ ;  /* 0x000020ff06007986 */ /* 0x000fe8000c101904 */
[----:B------:R-:W-:Y:S01]  /*0f60*/  STG.E.64 desc[UR4][R6.64+0x28], RZ ;  /* 0x000028ff06007986 */ /* 0x000fe2000c101b04 */
[----:B------:R-:W-:Y:S05]  /*0f70*/  EXIT ;  /* 0x000000000000794d */ /* 0x000fea0003800000 */
.L_x_37:
        /* <DEDUP_REMOVED lines=16> */
.L_x_55:


//--------------------- .nv.global.init           --------------------------
	.section	.nv.global.init,"aw",@progbits
	.align	4
.nv.global.init:
	.type		mrg32k3aM1SubSeq,@object
	.size		mrg32k3aM1SubSeq,(mrg32k3aM2SubSeq - mrg32k3aM1SubSeq)
mrg32k3aM1SubSeq:
        /*0000*/ 	.byte	0x0b, 0xcc, 0xee, 0x04, 0x73, 0x29, 0x8b, 0x6f, 0xf6, 0x53, 0x03, 0xf6, 0x23, 0xf6, 0xea, 0xda
        /* <DEDUP_REMOVED lines=125> */
	.type		mrg32k3aM2SubSeq,@object
	.size		mrg32k3aM2SubSeq,(mrg32k3aM1 - mrg32k3aM2SubSeq)
mrg32k3aM2SubSeq:
        /* <DEDUP_REMOVED lines=126> */
	.type		mrg32k3aM1,@object
	.size		mrg32k3aM1,(mrg32k3aM1Seq - mrg32k3aM1)
mrg32k3aM1:
        /* <DEDUP_REMOVED lines=144> */
	.type		mrg32k3aM1Seq,@object
	.size		mrg32k3aM1Seq,(mrg32k3aM2 - mrg32k3aM1Seq)
mrg32k3aM1Seq:
        /* <DEDUP_REMOVED lines=144> */
	.type		mrg32k3aM2,@object
	.size		mrg32k3aM2,(mrg32k3aM2Seq - mrg32k3aM2)
mrg32k3aM2:
        /* <DEDUP_REMOVED lines=144> */
	.type		mrg32k3aM2Seq,@object
	.size		mrg32k3aM2Seq,(precalc_xorwow_matrix - mrg32k3aM2Seq)
mrg32k3aM2Seq:
        /* <DEDUP_REMOVED lines=144> */
	.type		precalc_xorwow_matrix,@object
	.size		precalc_xorwow_matrix,(precalc_xorwow_offset_matrix - precalc_xorwow_matrix)
precalc_xorwow_matrix:
        /* <DEDUP_REMOVED lines=6400> */
	.type		precalc_xorwow_offset_matrix,@object
	.size		precalc_xorwow_offset_matrix,(.L_1 - precalc_xorwow_offset_matrix)
precalc_xorwow_offset_matrix:
        /* <DEDUP_REMOVED lines=6400> */
.L_1:


//--------------------- .nv.shared.reserved.0     --------------------------
	.section	.nv.shared.reserved.0,"aw",@nobits
	.weak		__nv_reservedSMEM_offset_0_alias
	.size		__nv_reservedSMEM_offset_0_alias, 0, 64
	.other		__nv_reservedSMEM_offset_0_alias,@"STO_CUDA_RESERVED_SHARED STV_DEFAULT"
__nv_reservedSMEM_offset_0_alias:
	.zero		0
	.zero		64


//--------------------- .nv.constant0._Z21eliminar_rompecabezasPcPiS0_ --------------------------
	.section	.nv.constant0._Z21eliminar_rompecabezasPcPiS0_,"a",@progbits
	.sectionflags	@""
	.align	4
.nv.constant0._Z21eliminar_rompecabezasPcPiS0_:
	.zero		920


//--------------------- .nv.constant0._Z12eliminar_tntPcPiS0_ --------------------------
	.section	.nv.constant0._Z12eliminar_tntPcPiS0_,"a",@progbits
	.sectionflags	@""
	.align	4
.nv.constant0._Z12eliminar_tntPcPiS0_:
	.zero		920


//--------------------- .nv.constant0._Z14eliminar_bombaPcPiS0_i --------------------------
	.section	.nv.constant0._Z14eliminar_bombaPcPiS0_i,"a",@progbits
	.sectionflags	@""
	.align	4
.nv.constant0._Z14eliminar_bombaPcPiS0_i:
	.zero		924


//--------------------- .nv.constant0._Z15colocar_fichaEXPcPiS0_P17curandStateXORWOW --------------------------
	.section	.nv.constant0._Z15colocar_fichaEXPcPiS0_P17curandStateXORWOW,"a",@progbits
	.sectionflags	@""
	.align	4
.nv.constant0._Z15colocar_fichaEXPcPiS0_P17curandStateXORWOW:
	.zero		928


//--------------------- .nv.constant0._Z15eliminar_fichasPcPiS0_ --------------------------
	.section	.nv.constant0._Z15eliminar_fichasPcPiS0_,"a",@progbits
	.sectionflags	@""
	.align	4
.nv.constant0._Z15eliminar_fichasPcPiS0_:
	.zero		920


//--------------------- .nv.constant0._Z12bajar_fichasPc --------------------------
	.section	.nv.constant0._Z12bajar_fichasPc,"a",@progbits
	.sectionflags	@""
	.align	4
.nv.constant0._Z12bajar_fichasPc:
	.zero		904


//--------------------- .nv.constant0._Z14generar_fichasPcP17curandStateXORWOWPi --------------------------
	.section	.nv.constant0._Z14generar_fichasPcP17curandStateXORWOWPi,"a",@progbits
	.sectionflags	@""
	.align	4
.nv.constant0._Z14generar_fichasPcP17curandStateXORWOWPi:
	.zero		920


//--------------------- .nv.constant0._Z12setup_kernelP17curandStateXORWOWm --------------------------
	.section	.nv.constant0._Z12setup_kernelP17curandStateXORWOWm,"a",@progbits
	.sectionflags	@""
	.align	4
.nv.constant0._Z12setup_kernelP17curandStateXORWOWm:
	.zero		912


//--------------------- SYMBOLS --------------------------

	.type		.nv.reservedSmem.offset0,@object
	.size		.nv.reservedSmem.offset0,0x4
